	.target	sm_90a

	.elftype	@"ET_EXEC"


//--------------------- .note.nv.tkinfo           --------------------------
	.section	.note.nv.tkinfo,"",@"SHT_NOTE"
	.sectionflags	@"SHF_NOTE_NV_TKINFO"
	.tkinfo
        /*0018*/ 	.word	0x00000002
        /*0030*/ 	.string	""
        /*0030*/ 	.string	"ptxas"
        /*0030*/ 	.string	"Cuda compilation tools, release 13.0, V13.0.88"
        /*0030*/ 	.string	"Build cuda_13.0.r13.0/compiler.36424714_0"
        /*0030*/ 	.string	"-arch sm_90a -m 64 "



//--------------------- .note.nv.cuinfo           --------------------------
	.section	.note.nv.cuinfo,"",@"SHT_NOTE"
	.sectionflags	@"SHF_NOTE_NV_CUINFO"
        /*0018*/ 	.short	0x0002
        /*001a*/ 	.short	0x005a
        /*001c*/ 	.short	0x0082
	.zero		2


//--------------------- .nv.info                  --------------------------
	.section	.nv.info,"",@"SHT_CUDA_INFO"
	.align	4


	//----- nvinfo : EIATTR_REGCOUNT
	.align		4
        /*0000*/ 	.byte	0x04, 0x2f
        /*0002*/ 	.short	(.L_15 - .L_14)
	.align		4
.L_14:
        /*0004*/ 	.word	index@(_ZN7cutlass13device_kernelINS_4gemm6kernel13GemmUniversalIN4cute5tupleIJiiiiEEENS1_10collective13CollectiveMmaINS1_34MainloopSm90TmaGmmaWarpSpecializedILi3ENS5_IJNS4_1CILi2EEESB_NSA_ILi1EEEEEENS1_32KernelTmaWarpSpecializedPingpongEEENS5_IJNSA_ILi64EEENSA_ILi256EEESG_EEENS_6half_tENS5_IJlSC_lEEESJ_SK_NS4_8TiledMMAINS4_8MMA_AtomIJNS4_4SM904GMMA26MMA_64x256x16_F32F16F16_SSILNSO_5MajorE0ELSQ_0ELNSO_7ScaleInE1ELSR_1EEEEEENS4_6LayoutINS5_IJSC_SC_SC_EEENS5_IJNSA_ILi0EEESW_SW_EEEEENS5_IJNS4_10UnderscoreESZ_SZ_EEEEENS4_23SM90_TMA_LOAD_MULTICASTENS4_14ComposedLayoutINS4_7SwizzleILi3ELi4ELi3EEENS4_18smem_ptr_flag_bitsILi16EEENSU_INS5_IJNSA_ILi8EEESG_EEENS5_IJSG_SC_EEEEEEEvNS4_8identityES12_S1C_vS1D_EENS_8epilogue10collective6detail29Sm90TmaWarpSpecializedAdapterINS1G_15DefaultEpilogueISJ_SK_SK_NS1F_6thread17LinearCombinationISJ_Li1EffLNS1K_9ScaleType4KindE0ELNS_15FloatRoundStyleE2ESJ_EENS1_15EpilogueDefaultEEEEEvvEEEEvNT_6ParamsE)
        /*0008*/ 	.word	0x000000a8


	//----- nvinfo : EIATTR_FRAME_SIZE
	.align		4
.L_15:
        /*000c*/ 	.byte	0x04, 0x11
        /*000e*/ 	.short	(.L_17 - .L_16)
	.align		4
.L_16:
        /*0010*/ 	.word	index@(_ZN7cutlass13device_kernelINS_4gemm6kernel13GemmUniversalIN4cute5tupleIJiiiiEEENS1_10collective13CollectiveMmaINS1_34MainloopSm90TmaGmmaWarpSpecializedILi3ENS5_IJNS4_1CILi2EEESB_NSA_ILi1EEEEEENS1_32KernelTmaWarpSpecializedPingpongEEENS5_IJNSA_ILi64EEENSA_ILi256EEESG_EEENS_6half_tENS5_IJlSC_lEEESJ_SK_NS4_8TiledMMAINS4_8MMA_AtomIJNS4_4SM904GMMA26MMA_64x256x16_F32F16F16_SSILNSO_5MajorE0ELSQ_0ELNSO_7ScaleInE1ELSR_1EEEEEENS4_6LayoutINS5_IJSC_SC_SC_EEENS5_IJNSA_ILi0EEESW_SW_EEEEENS5_IJNS4_10UnderscoreESZ_SZ_EEEEENS4_23SM90_TMA_LOAD_MULTICASTENS4_14ComposedLayoutINS4_7SwizzleILi3ELi4ELi3EEENS4_18smem_ptr_flag_bitsILi16EEENSU_INS5_IJNSA_ILi8EEESG_EEENS5_IJSG_SC_EEEEEEEvNS4_8identityES12_S1C_vS1D_EENS_8epilogue10collective6detail29Sm90TmaWarpSpecializedAdapterINS1G_15DefaultEpilogueISJ_SK_SK_NS1F_6thread17LinearCombinationISJ_Li1EffLNS1K_9ScaleType4KindE0ELNS_15FloatRoundStyleE2ESJ_EENS1_15EpilogueDefaultEEEEEvvEEEEvNT_6ParamsE)
        /*0014*/ 	.word	0x00000008


	//----- nvinfo : EIATTR_MIN_STACK_SIZE
	.align		4
.L_17:
        /*0018*/ 	.byte	0x04, 0x12
        /*001a*/ 	.short	(.L_19 - .L_18)
	.align		4
.L_18:
        /*001c*/ 	.word	index@(_ZN7cutlass13device_kernelINS_4gemm6kernel13GemmUniversalIN4cute5tupleIJiiiiEEENS1_10collective13CollectiveMmaINS1_34MainloopSm90TmaGmmaWarpSpecializedILi3ENS5_IJNS4_1CILi2EEESB_NSA_ILi1EEEEEENS1_32KernelTmaWarpSpecializedPingpongEEENS5_IJNSA_ILi64EEENSA_ILi256EEESG_EEENS_6half_tENS5_IJlSC_lEEESJ_SK_NS4_8TiledMMAINS4_8MMA_AtomIJNS4_4SM904GMMA26MMA_64x256x16_F32F16F16_SSILNSO_5MajorE0ELSQ_0ELNSO_7ScaleInE1ELSR_1EEEEEENS4_6LayoutINS5_IJSC_SC_SC_EEENS5_IJNSA_ILi0EEESW_SW_EEEEENS5_IJNS4_10UnderscoreESZ_SZ_EEEEENS4_23SM90_TMA_LOAD_MULTICASTENS4_14ComposedLayoutINS4_7SwizzleILi3ELi4ELi3EEENS4_18smem_ptr_flag_bitsILi16EEENSU_INS5_IJNSA_ILi8EEESG_EEENS5_IJSG_SC_EEEEEEEvNS4_8identityES12_S1C_vS1D_EENS_8epilogue10collective6detail29Sm90TmaWarpSpecializedAdapterINS1G_15DefaultEpilogueISJ_SK_SK_NS1F_6thread17LinearCombinationISJ_Li1EffLNS1K_9ScaleType4KindE0ELNS_15FloatRoundStyleE2ESJ_EENS1_15EpilogueDefaultEEEEEvvEEEEvNT_6ParamsE)
        /*0020*/ 	.word	0x00000008
.L_19:


//--------------------- .nv.compat                --------------------------
	.section	.nv.compat,"",@"SHT_CUDA_COMPAT_INFO"
	.align	4
        /*0000*/ 	.byte	0x02, 0x09, 0x01, 0x00, 0x02, 0x02, 0x04, 0x00, 0x02, 0x05, 0x05, 0x00, 0x03, 0x07, 0x01, 0x01
        /*0010*/ 	.byte	0x02, 0x03, 0x01, 0x00, 0x02, 0x06, 0x01, 0x00, 0x04, 0x0b, 0x08, 0x00, 0x00, 0x00, 0x00, 0x00
        /*0020*/ 	.byte	0x00, 0x00, 0x00, 0x00


//--------------------- .nv.info._ZN7cutlass13device_kernelINS_4gemm6kernel13GemmUniversalIN4cute5tupleIJiiiiEEENS1_10collective13CollectiveMmaINS1_34MainloopSm90TmaGmmaWarpSpecializedILi3ENS5_IJNS4_1CILi2EEESB_NSA_ILi1EEEEEENS1_32KernelTmaWarpSpecializedPingpongEEENS5_IJNSA_ILi64EEENSA_ILi256EEESG_EEENS_6half_tENS5_IJlSC_lEEESJ_SK_NS4_8TiledMMAINS4_8MMA_AtomIJNS4_4SM904GMMA26MMA_64x256x16_F32F16F16_SSILNSO_5MajorE0ELSQ_0ELNSO_7ScaleInE1ELSR_1EEEEEENS4_6LayoutINS5_IJSC_SC_SC_EEENS5_IJNSA_ILi0EEESW_SW_EEEEENS5_IJNS4_10UnderscoreESZ_SZ_EEEEENS4_23SM90_TMA_LOAD_MULTICASTENS4_14ComposedLayoutINS4_7SwizzleILi3ELi4ELi3EEENS4_18smem_ptr_flag_bitsILi16EEENSU_INS5_IJNSA_ILi8EEESG_EEENS5_IJSG_SC_EEEEEEEvNS4_8identityES12_S1C_vS1D_EENS_8epilogue10collective6detail29Sm90TmaWarpSpecializedAdapterINS1G_15DefaultEpilogueISJ_SK_SK_NS1F_6thread17LinearCombinationISJ_Li1EffLNS1K_9ScaleType4KindE0ELNS_15FloatRoundStyleE2ESJ_EENS1_15EpilogueDefaultEEEEEvvEEEEvNT_6ParamsE --------------------------
	.section	.nv.info._ZN7cutlass13device_kernelINS_4gemm6kernel13GemmUniversalIN4cute5tupleIJiiiiEEENS1_10collective13CollectiveMmaINS1_34MainloopSm90TmaGmmaWarpSpecializedILi3ENS5_IJNS4_1CILi2EEESB_NSA_ILi1EEEEEENS1_32KernelTmaWarpSpecializedPingpongEEENS5_IJNSA_ILi64EEENSA_ILi256EEESG_EEENS_6half_tENS5_IJlSC_lEEESJ_SK_NS4_8TiledMMAINS4_8MMA_AtomIJNS4_4SM904GMMA26MMA_64x256x16_F32F16F16_SSILNSO_5MajorE0ELSQ_0ELNSO_7ScaleInE1ELSR_1EEEEEENS4_6LayoutINS5_IJSC_SC_SC_EEENS5_IJNSA_ILi0EEESW_SW_EEEEENS5_IJNS4_10UnderscoreESZ_SZ_EEEEENS4_23SM90_TMA_LOAD_MULTICASTENS4_14ComposedLayoutINS4_7SwizzleILi3ELi4ELi3EEENS4_18smem_ptr_flag_bitsILi16EEENSU_INS5_IJNSA_ILi8EEESG_EEENS5_IJSG_SC_EEEEEEEvNS4_8identityES12_S1C_vS1D_EENS_8epilogue10collective6detail29Sm90TmaWarpSpecializedAdapterINS1G_15DefaultEpilogueISJ_SK_SK_NS1F_6thread17LinearCombinationISJ_Li1EffLNS1K_9ScaleType4KindE0ELNS_15FloatRoundStyleE2ESJ_EENS1_15EpilogueDefaultEEEEEvvEEEEvNT_6ParamsE,"",@"SHT_CUDA_INFO"
	.sectionflags	@""
	.align	4


	//----- nvinfo : EIATTR_CUDA_API_VERSION
	.align		4
        /*0000*/ 	.byte	0x04, 0x37
        /*0002*/ 	.short	(.L_21 - .L_20)
.L_20:
        /*0004*/ 	.word	0x00000082


	//----- nvinfo : EIATTR_KPARAM_INFO
	.align		4
.L_21:
        /*0008*/ 	.byte	0x04, 0x17
        /*000a*/ 	.short	(.L_23 - .L_22)
.L_22:
        /*000c*/ 	.word	0x00000000
        /*0010*/ 	.short	0x0000
        /*0012*/ 	.short	0x0070
        /*0014*/ 	.byte	0x00, 0xf0, 0x01, 0x10


	//----- nvinfo : EIATTR_SPARSE_MMA_MASK
	.align		4
.L_23:
        /*0018*/ 	.byte	0x03, 0x50
        /*001a*/ 	.short	0x0000


	//----- nvinfo : EIATTR_MAXREG_COUNT
	.align		4
        /*001c*/ 	.byte	0x03, 0x1b
        /*001e*/ 	.short	0x00a8


	//----- nvinfo : EIATTR_NUM_BARRIERS
	.align		4
        /*0020*/ 	.byte	0x02, 0x4c
        /*0022*/ 	.byte	0x01
	.zero		1


	//----- nvinfo : EIATTR_EXTERNS
	.align		4
        /*0024*/ 	.byte	0x04, 0x0f
        /*0026*/ 	.short	(.L_25 - .L_24)


	//   ....[0]....
	.align		4
.L_24:
        /*0028*/ 	.word	index@(__assertfail)


	//----- nvinfo : EIATTR_ANNOTATIONS
	.align		4
.L_25:
        /*002c*/ 	.byte	0x04, 0x55
        /*002e*/ 	.short	(.L_27 - .L_26)


	//   ....[0]....
.L_26:
        /*0030*/ 	.word	0x00000001
        /*0034*/ 	.byte	0x90, 0x0d, 0x00, 0x00, 0x01, 0x00, 0x00, 0x00, 0x30, 0x9f, 0x00, 0x00, 0x01, 0x00, 0x00, 0x00
        /*0044*/ 	.byte	0xb0, 0xac, 0x00, 0x00


	//----- nvinfo : EIATTR_MERCURY_ISA_VERSION
	.align		4
.L_27:
        /*0048*/ 	.byte	0x03, 0x5f
        /*004a*/ 	.short	0x0101


	//----- nvinfo : EIATTR_INT_WARP_WIDE_INSTR_OFFSETS
	.align		4
        /*004c*/ 	.byte	0x04, 0x31
        /*004e*/ 	.short	(.L_29 - .L_28)


	//   ....[0]....
.L_28:
        /*0050*/ 	.word	0x00000510


	//   ....[1]....
        /*0054*/ 	.word	0x00000540


	//   ....[2]....
        /*0058*/ 	.word	0x00000580


	//   ....[3]....
        /*005c*/ 	.word	0x000006b0


	//   ....[4]....
        /*0060*/ 	.word	0x000006c0


	//   ....[5]....
        /*0064*/ 	.word	0x000006d0


	//   ....[6]....
        /*0068*/ 	.word	0x00000770


	//   ....[7]....
        /*006c*/ 	.word	0x000007b0


	//   ....[8]....
        /*0070*/ 	.word	0x00002060


	//----- nvinfo : EIATTR_COOP_GROUP_MASK_REGIDS
	.align		4
.L_29:
        /*0074*/ 	.byte	0x04, 0x29
        /*0076*/ 	.short	(.L_31 - .L_30)


	//   ....[0]....
.L_30:
        /*0078*/ 	.word	0xffffffff


	//   ....[1]....
        /*007c*/ 	.word	0xffffffff


	//   ....[2]....
        /*0080*/ 	.word	0xffffffff


	//   ....[3]....
        /*0084*/ 	.word	0xffffffff


	//   ....[4]....
        /*0088*/ 	.word	0xffffffff


	//   ....[5]....
        /*008c*/ 	.word	0xffffffff


	//   ....[6]....
        /*0090*/ 	.word	0xffffffff


	//----- nvinfo : EIATTR_COOP_GROUP_INSTR_OFFSETS
	.align		4
.L_31:
        /*0094*/ 	.byte	0x04, 0x28
        /*0096*/ 	.short	(.L_33 - .L_32)


	//   ....[0]....
.L_32:
        /*0098*/ 	.word	0x00000070


	//   ....[1]....
        /*009c*/ 	.word	0x00000080


	//   ....[2]....
        /*00a0*/ 	.word	0x00000140


	//   ....[3]....
        /*00a4*/ 	.word	0x000002d0


	//   ....[4]....
        /*00a8*/ 	.word	0x00000310


	//   ....[5]....
        /*00ac*/ 	.word	0x000006f0


	//   ....[6]....
        /*00b0*/ 	.word	0x00000930


	//----- nvinfo : EIATTR_REG_RECONFIG
	.align		4
.L_33:
        /*00b4*/ 	.byte	0x01, 0x54
	.zero		2


	//----- nvinfo : EIATTR_SYSCALL_OFFSETS
	.align		4
        /*00b8*/ 	.byte	0x04, 0x46
        /*00ba*/ 	.short	(.L_35 - .L_34)


	//   ....[0]....
.L_34:
        /*00bc*/ 	.word	0x000017c0


	//----- nvinfo : EIATTR_MBARRIER_INSTR_OFFSETS
	.align		4
.L_35:
        /*00c0*/ 	.byte	0x04, 0x39
        /*00c2*/ 	.short	(.L_37 - .L_36)


	//   ....[0]....
.L_36:
        /*00c4*/ 	.word	0x00000260
        /*00c8*/ 	.word	0x000000ff
        /*00cc*/ 	.word	0x00000000
        /*00d0*/ 	.short	0x0100
        /*00d2*/ 	.byte	0x08
	.zero		1


	//   ....[1]....
        /*00d4*/ 	.word	0x00000270
        /*00d8*/ 	.word	0x000000ff
        /*00dc*/ 	.word	0x00000018
        /*00e0*/ 	.short	0x0100
        /*00e2*/ 	.byte	0x08
	.zero		1


	//   ....[2]....
        /*00e4*/ 	.word	0x00000280
        /*00e8*/ 	.word	0x000000ff
        /*00ec*/ 	.word	0x00000008
        /*00f0*/ 	.short	0x0100
        /*00f2*/ 	.byte	0x08
	.zero		1


	//   ....[3]....
        /*00f4*/ 	.word	0x00000290
        /*00f8*/ 	.word	0x000000ff
        /*00fc*/ 	.word	0x00000020
        /*0100*/ 	.short	0x0100
        /*0102*/ 	.byte	0x08
	.zero		1


	//   ....[4]....
        /*0104*/ 	.word	0x000002a0
        /*0108*/ 	.word	0x000000ff
        /*010c*/ 	.word	0x00000010
        /*0110*/ 	.short	0x0100
        /*0112*/ 	.byte	0x08
	.zero		1


	//   ....[5]....
        /*0114*/ 	.word	0x000002b0
        /*0118*/ 	.word	0x000000ff
        /*011c*/ 	.word	0x00000028
        /*0120*/ 	.short	0x0100
        /*0122*/ 	.byte	0x08
	.zero		1


	//   ....[6]....
        /*0124*/ 	.word	0x000007e0
        /*0128*/ 	.word	0x000000ff
        /*012c*/ 	.word	0x00000060
        /*0130*/ 	.short	0x0100
        /*0132*/ 	.byte	0x08
	.zero		1


	//   ....[7]....
        /*0134*/ 	.word	0x00000870
        /*0138*/ 	.word	0x000000ff
        /*013c*/ 	.word	0x00000068
        /*0140*/ 	.short	0x0100
        /*0142*/ 	.byte	0x08
	.zero		1


	//   ....[8]....
        /*0144*/ 	.word	0x000008b0
        /*0148*/ 	.word	0x000000ff
        /*014c*/ 	.word	0x00000040
        /*0150*/ 	.short	0x0100
        /*0152*/ 	.byte	0x09
	.zero		1


	//   ....[9]....
        /*0154*/ 	.word	0x000008c0
        /*0158*/ 	.word	0x000000ff
        /*015c*/ 	.word	0x00000048
        /*0160*/ 	.short	0x0100
        /*0162*/ 	.byte	0x09
	.zero		1


	//   ....[10]....
        /*0164*/ 	.word	0x000008d0
        /*0168*/ 	.word	0x000000ff
        /*016c*/ 	.word	0x00000050
        /*0170*/ 	.short	0x0100
        /*0172*/ 	.byte	0x09
	.zero		1


	//   ....[11]....
        /*0174*/ 	.word	0x000008e0
        /*0178*/ 	.word	0x000000ff
        /*017c*/ 	.word	0x00000058
        /*0180*/ 	.short	0x0100
        /*0182*/ 	.byte	0x09
	.zero		1


	//   ....[12]....
        /*0184*/ 	.word	0x000016a0
        /*0188*/ 	.word	0x0000009f
        /*018c*/ 	.word	0x00000000
        /*0190*/ 	.short	0x010a
        /*0192*/ 	.byte	0x2a
	.zero		1


	//   ....[13]....
        /*0194*/ 	.word	0x00001840
        /*0198*/ 	.word	0x00000003
        /*019c*/ 	.word	0x00000000
        /*01a0*/ 	.short	0x010a
        /*01a2*/ 	.byte	0x3f
	.zero		1


	//   ....[14]....
        /*01a4*/ 	.word	0x000018a0
        /*01a8*/ 	.word	0x00000003
        /*01ac*/ 	.word	0x00000000
        /*01b0*/ 	.short	0x010a
        /*01b2*/ 	.byte	0x3f
	.zero		1


	//   ....[15]....
        /*01b4*/ 	.word	0x00001c30
        /*01b8*/ 	.word	0x000000ff
        /*01bc*/ 	.word	0x00000000
        /*01c0*/ 	.short	0x010a
        /*01c2*/ 	.byte	0x04
	.zero		1


	//   ....[16]....
        /*01c4*/ 	.word	0x00001c70
        /*01c8*/ 	.word	0x000000ff
        /*01cc*/ 	.word	0x00000000
        /*01d0*/ 	.short	0x010a
        /*01d2*/ 	.byte	0x04
	.zero		1


	//   ....[17]....
        /*01d4*/ 	.word	0x00001f00
        /*01d8*/ 	.word	0x00000005
        /*01dc*/ 	.word	0x00000000
        /*01e0*/ 	.short	0x0101
        /*01e2*/ 	.byte	0x3f
	.zero		1


	//   ....[18]....
        /*01e4*/ 	.word	0x00002000
        /*01e8*/ 	.word	0x000000a0
        /*01ec*/ 	.word	0x00000000
        /*01f0*/ 	.short	0x0101
        /*01f2*/ 	.byte	0x2d
	.zero		1


	//   ....[19]....
        /*01f4*/ 	.word	0x00002100
        /*01f8*/ 	.word	0x00000003
        /*01fc*/ 	.word	0x00000000
        /*0200*/ 	.short	0x0101
        /*0202*/ 	.byte	0x3f
	.zero		1


	//   ....[20]....
        /*0204*/ 	.word	0x000021c0
        /*0208*/ 	.word	0x0000009f
        /*020c*/ 	.word	0x00000010
        /*0210*/ 	.short	0x010a
        /*0212*/ 	.byte	0x2a
	.zero		1


	//   ....[21]....
        /*0214*/ 	.word	0x00009f50
        /*0218*/ 	.word	0x000000a2
        /*021c*/ 	.word	0x00000000
        /*0220*/ 	.short	0x0101
        /*0222*/ 	.byte	0x2d
	.zero		1


	//   ....[22]....
        /*0224*/ 	.word	0x0000a9d0
        /*0228*/ 	.word	0x0000000a
        /*022c*/ 	.word	0x00000018
        /*0230*/ 	.short	0x010a
        /*0232*/ 	.byte	0x3f
	.zero		1


	//   ....[23]....
        /*0234*/ 	.word	0x0000adc0
        /*0238*/ 	.word	0x00000005
        /*023c*/ 	.word	0x00000068
        /*0240*/ 	.short	0x0101
        /*0242*/ 	.byte	0x3f
	.zero		1


	//   ....[24]....
        /*0244*/ 	.word	0x0000b540
        /*0248*/ 	.word	0x00000009
        /*024c*/ 	.word	0x00000000
        /*0250*/ 	.short	0x010a
        /*0252*/ 	.byte	0x3f
	.zero		1


	//   ....[25]....
        /*0254*/ 	.word	0x0000b5c0
        /*0258*/ 	.word	0x00000006
        /*025c*/ 	.word	0x00000000
        /*0260*/ 	.short	0x010a
        /*0262*/ 	.byte	0x3f
	.zero		1


	//   ....[26]....
        /*0264*/ 	.word	0x0000b650
        /*0268*/ 	.word	0x00000003
        /*026c*/ 	.word	0x00000000
        /*0270*/ 	.short	0x010a
        /*0272*/ 	.byte	0x3f
	.zero		1


	//   ....[27]....
        /*0274*/ 	.word	0x0000b6b0
        /*0278*/ 	.word	0x000000a1
        /*027c*/ 	.word	0x00000000
        /*0280*/ 	.short	0x010a
        /*0282*/ 	.byte	0x3f
	.zero		1


	//   ....[28]....
        /*0284*/ 	.word	0x0000b700
        /*0288*/ 	.word	0x00000003
        /*028c*/ 	.word	0x00000000
        /*0290*/ 	.short	0x010a
        /*0292*/ 	.byte	0x3f
	.zero		1


	//   ....[29]....
        /*0294*/ 	.word	0x0000b760
        /*0298*/ 	.word	0x00000005
        /*029c*/ 	.word	0x00000000
        /*02a0*/ 	.short	0x010a
        /*02a2*/ 	.byte	0x3f
	.zero		1


	//   ....[30]....
        /*02a4*/ 	.word	0x0000b7b0
        /*02a8*/ 	.word	0x000000a1
        /*02ac*/ 	.word	0x00000010
        /*02b0*/ 	.short	0x010a
        /*02b2*/ 	.byte	0x3f
	.zero		1


	//   ....[31]....
        /*02b4*/ 	.word	0x0000b880
        /*02b8*/ 	.word	0x0000000a
        /*02bc*/ 	.word	0x00000018
        /*02c0*/ 	.short	0x010a
        /*02c2*/ 	.byte	0x3f
	.zero		1


	//   ....[32]....
        /*02c4*/ 	.word	0x0000b950
        /*02c8*/ 	.word	0x00000009
        /*02cc*/ 	.word	0x00000000
        /*02d0*/ 	.short	0x010a
        /*02d2*/ 	.byte	0x3f
	.zero		1


	//   ....[33]....
        /*02d4*/ 	.word	0x0000b9a0
        /*02d8*/ 	.word	0x00000006
        /*02dc*/ 	.word	0x00000000
        /*02e0*/ 	.short	0x010a
        /*02e2*/ 	.byte	0x3f
	.zero		1


	//----- nvinfo : EIATTR_NUM_MBARRIERS
	.align		4
.L_37:
        /*02e4*/ 	.byte	0x03, 0x38
        /*02e6*/ 	.short	0x000c


	//----- nvinfo : EIATTR_EXIT_INSTR_OFFSETS
	.align		4
        /*02e8*/ 	.byte	0x04, 0x1c
        /*02ea*/ 	.short	(.L_39 - .L_38)


	//   ....[0]....
.L_38:
        /*02ec*/ 	.word	0x000013d0


	//   ....[1]....
        /*02f0*/ 	.word	0x00001430


	//   ....[2]....
        /*02f4*/ 	.word	0x0000a5e0


	//   ....[3]....
        /*02f8*/ 	.word	0x0000a610


	//   ....[4]....
        /*02fc*/ 	.word	0x0000b6a0


	//----- nvinfo : EIATTR_MAX_THREADS
	.align		4
.L_39:
        /*0300*/ 	.byte	0x04, 0x05
        /*0302*/ 	.short	(.L_41 - .L_40)
.L_40:
        /*0304*/ 	.word	0x00000180
        /*0308*/ 	.word	0x00000001
        /*030c*/ 	.word	0x00000001


	//----- nvinfo : EIATTR_CRS_STACK_SIZE
	.align		4
.L_41:
        /*0310*/ 	.byte	0x04, 0x1e
        /*0312*/ 	.short	(.L_43 - .L_42)
.L_42:
        /*0314*/ 	.word	0x00000000


	//----- nvinfo : EIATTR_CBANK_PARAM_SIZE
	.align		4
.L_43:
        /*0318*/ 	.byte	0x03, 0x19
        /*031a*/ 	.short	0x0470


	//----- nvinfo : EIATTR_PARAM_CBANK
	.align		4
        /*031c*/ 	.byte	0x04, 0x0a
        /*031e*/ 	.short	(.L_45 - .L_44)
	.align		4
.L_44:
        /*0320*/ 	.word	index@(.nv.constant0._ZN7cutlass13device_kernelINS_4gemm6kernel13GemmUniversalIN4cute5tupleIJiiiiEEENS1_10collective13CollectiveMmaINS1_34MainloopSm90TmaGmmaWarpSpecializedILi3ENS5_IJNS4_1CILi2EEESB_NSA_ILi1EEEEEENS1_32KernelTmaWarpSpecializedPingpongEEENS5_IJNSA_ILi64EEENSA_ILi256EEESG_EEENS_6half_tENS5_IJlSC_lEEESJ_SK_NS4_8TiledMMAINS4_8MMA_AtomIJNS4_4SM904GMMA26MMA_64x256x16_F32F16F16_SSILNSO_5MajorE0ELSQ_0ELNSO_7ScaleInE1ELSR_1EEEEEENS4_6LayoutINS5_IJSC_SC_SC_EEENS5_IJNSA_ILi0EEESW_SW_EEEEENS5_IJNS4_10UnderscoreESZ_SZ_EEEEENS4_23SM90_TMA_LOAD_MULTICASTENS4_14ComposedLayoutINS4_7SwizzleILi3ELi4ELi3EEENS4_18smem_ptr_flag_bitsILi16EEENSU_INS5_IJNSA_ILi8EEESG_EEENS5_IJSG_SC_EEEEEEEvNS4_8identityES12_S1C_vS1D_EENS_8epilogue10collective6detail29Sm90TmaWarpSpecializedAdapterINS1G_15DefaultEpilogueISJ_SK_SK_NS1F_6thread17LinearCombinationISJ_Li1EffLNS1K_9ScaleType4KindE0ELNS_15FloatRoundStyleE2ESJ_EENS1_15EpilogueDefaultEEEEEvvEEEEvNT_6ParamsE)
        /*0324*/ 	.short	0x0210
        /*0326*/ 	.short	0x0470


	//----- nvinfo : EIATTR_SW_WAR
	.align		4
.L_45:
        /*0328*/ 	.byte	0x04, 0x36
        /*032a*/ 	.short	(.L_47 - .L_46)
.L_46:
        /*032c*/ 	.word	0x00000008
.L_47:


//--------------------- .nv.callgraph             --------------------------
	.section	.nv.callgraph,"",@"SHT_CUDA_CALLGRAPH"
	.align	4
	.sectionentsize	8
	.align		4
        /*0000*/ 	.word	0x00000000
	.align		4
        /*0004*/ 	.word	0xffffffff
	.align		4
        /*0008*/ 	.word	index@(_ZN7cutlass13device_kernelINS_4gemm6kernel13GemmUniversalIN4cute5tupleIJiiiiEEENS1_10collective13CollectiveMmaINS1_34MainloopSm90TmaGmmaWarpSpecializedILi3ENS5_IJNS4_1CILi2EEESB_NSA_ILi1EEEEEENS1_32KernelTmaWarpSpecializedPingpongEEENS5_IJNSA_ILi64EEENSA_ILi256EEESG_EEENS_6half_tENS5_IJlSC_lEEESJ_SK_NS4_8TiledMMAINS4_8MMA_AtomIJNS4_4SM904GMMA26MMA_64x256x16_F32F16F16_SSILNSO_5MajorE0ELSQ_0ELNSO_7ScaleInE1ELSR_1EEEEEENS4_6LayoutINS5_IJSC_SC_SC_EEENS5_IJNSA_ILi0EEESW_SW_EEEEENS5_IJNS4_10UnderscoreESZ_SZ_EEEEENS4_23SM90_TMA_LOAD_MULTICASTENS4_14ComposedLayoutINS4_7SwizzleILi3ELi4ELi3EEENS4_18smem_ptr_flag_bitsILi16EEENSU_INS5_IJNSA_ILi8EEESG_EEENS5_IJSG_SC_EEEEEEEvNS4_8identityES12_S1C_vS1D_EENS_8epilogue10collective6detail29Sm90TmaWarpSpecializedAdapterINS1G_15DefaultEpilogueISJ_SK_SK_NS1F_6thread17LinearCombinationISJ_Li1EffLNS1K_9ScaleType4KindE0ELNS_15FloatRoundStyleE2ESJ_EENS1_15EpilogueDefaultEEEEEvvEEEEvNT_6ParamsE)
	.align		4
        /*000c*/ 	.word	index@(__assertfail)
	.align		4
        /*0010*/ 	.word	0x00000000
	.align		4
        /*0014*/ 	.word	0xfffffffe
	.align		4
        /*0018*/ 	.word	0x00000000
	.align		4
        /*001c*/ 	.word	0xfffffffd
	.align		4
        /*0020*/ 	.word	0x00000000
	.align		4
        /*0024*/ 	.word	0xfffffffc


//--------------------- .nv.constant4             --------------------------
	.section	.nv.constant4,"a",@progbits
	.align	8
	.align		8
.nv.constant4:
        /*0000*/ 	.dword	__assertfail
	.align		8
        /*0008*/ 	.dword	__unnamed_1
	.align		8
        /*0010*/ 	.dword	_ZN39_INTERNAL_a13aaf47_4_k_cu_eadf7e02_36444cuda3std3__45__cpo5beginE
	.align		8
        /*0018*/ 	.dword	_ZN39_INTERNAL_a13aaf47_4_k_cu_eadf7e02_36444cuda3std3__45__cpo3endE
	.align		8
        /*0020*/ 	.dword	_ZN39_INTERNAL_a13aaf47_4_k_cu_eadf7e02_36444cuda3std3__45__cpo6cbeginE
	.align		8
        /*0028*/ 	.dword	_ZN39_INTERNAL_a13aaf47_4_k_cu_eadf7e02_36444cuda3std3__45__cpo4cendE
	.align		8
        /*0030*/ 	.dword	_ZN39_INTERNAL_a13aaf47_4_k_cu_eadf7e02_36444cuda3std3__441_GLOBAL__N__a13aaf47_4_k_cu_eadf7e02_36446ignoreE
	.align		8
        /*0038*/ 	.dword	_ZN39_INTERNAL_a13aaf47_4_k_cu_eadf7e02_36444cuda3std3__419piecewise_constructE
	.align		8
        /*0040*/ 	.dword	_ZN39_INTERNAL_a13aaf47_4_k_cu_eadf7e02_36444cuda3std3__48in_placeE
	.align		8
        /*0048*/ 	.dword	_ZN39_INTERNAL_a13aaf47_4_k_cu_eadf7e02_36444cuda3std6ranges3__45__cpo4swapE
	.align		8
        /*0050*/ 	.dword	_ZN39_INTERNAL_a13aaf47_4_k_cu_eadf7e02_36444cuda3std6ranges3__45__cpo9iter_moveE
	.align		8
        /*0058*/ 	.dword	_ZN39_INTERNAL_a13aaf47_4_k_cu_eadf7e02_36444cute7productE
	.align		8
        /*0060*/ 	.dword	_ZN39_INTERNAL_a13aaf47_4_k_cu_eadf7e02_36444cute1_E
	.align		8
        /*0068*/ 	.dword	$str$22
	.align		8
        /*0070*/ 	.dword	$str$23


//--------------------- .text._ZN7cutlass13device_kernelINS_4gemm6kernel13GemmUniversalIN4cute5tupleIJiiiiEEENS1_10collective13CollectiveMmaINS1_34MainloopSm90TmaGmmaWarpSpecializedILi3ENS5_IJNS4_1CILi2EEESB_NSA_ILi1EEEEEENS1_32KernelTmaWarpSpecializedPingpongEEENS5_IJNSA_ILi64EEENSA_ILi256EEESG_EEENS_6half_tENS5_IJlSC_lEEESJ_SK_NS4_8TiledMMAINS4_8MMA_AtomIJNS4_4SM904GMMA26MMA_64x256x16_F32F16F16_SSILNSO_5MajorE0ELSQ_0ELNSO_7ScaleInE1ELSR_1EEEEEENS4_6LayoutINS5_IJSC_SC_SC_EEENS5_IJNSA_ILi0EEESW_SW_EEEEENS5_IJNS4_10UnderscoreESZ_SZ_EEEEENS4_23SM90_TMA_LOAD_MULTICASTENS4_14ComposedLayoutINS4_7SwizzleILi3ELi4ELi3EEENS4_18smem_ptr_flag_bitsILi16EEENSU_INS5_IJNSA_ILi8EEESG_EEENS5_IJSG_SC_EEEEEEEvNS4_8identityES12_S1C_vS1D_EENS_8epilogue10collective6detail29Sm90TmaWarpSpecializedAdapterINS1G_15DefaultEpilogueISJ_SK_SK_NS1F_6thread17LinearCombinationISJ_Li1EffLNS1K_9ScaleType4KindE0ELNS_15FloatRoundStyleE2ESJ_EENS1_15EpilogueDefaultEEEEEvvEEEEvNT_6ParamsE --------------------------
	.section	.text._ZN7cutlass13device_kernelINS_4gemm6kernel13GemmUniversalIN4cute5tupleIJiiiiEEENS1_10collective13CollectiveMmaINS1_34MainloopSm90TmaGmmaWarpSpecializedILi3ENS5_IJNS4_1CILi2EEESB_NSA_ILi1EEEEEENS1_32KernelTmaWarpSpecializedPingpongEEENS5_IJNSA_ILi64EEENSA_ILi256EEESG_EEENS_6half_tENS5_IJlSC_lEEESJ_SK_NS4_8TiledMMAINS4_8MMA_AtomIJNS4_4SM904GMMA26MMA_64x256x16_F32F16F16_SSILNSO_5MajorE0ELSQ_0ELNSO_7ScaleInE1ELSR_1EEEEEENS4_6LayoutINS5_IJSC_SC_SC_EEENS5_IJNSA_ILi0EEESW_SW_EEEEENS5_IJNS4_10UnderscoreESZ_SZ_EEEEENS4_23SM90_TMA_LOAD_MULTICASTENS4_14ComposedLayoutINS4_7SwizzleILi3ELi4ELi3EEENS4_18smem_ptr_flag_bitsILi16EEENSU_INS5_IJNSA_ILi8EEESG_EEENS5_IJSG_SC_EEEEEEEvNS4_8identityES12_S1C_vS1D_EENS_8epilogue10collective6detail29Sm90TmaWarpSpecializedAdapterINS1G_15DefaultEpilogueISJ_SK_SK_NS1F_6thread17LinearCombinationISJ_Li1EffLNS1K_9ScaleType4KindE0ELNS_15FloatRoundStyleE2ESJ_EENS1_15EpilogueDefaultEEEEEvvEEEEvNT_6ParamsE,"ax",@progbits
	.align	128
.text._ZN7cutlass13device_kernelINS_4gemm6kernel13GemmUniversalIN4cute5tupleIJiiiiEEENS1_10collective13CollectiveMmaINS1_34MainloopSm90TmaGmmaWarpSpecializedILi3ENS5_IJNS4_1CILi2EEESB_NSA_ILi1EEEEEENS1_32KernelTmaWarpSpecializedPingpongEEENS5_IJNSA_ILi64EEENSA_ILi256EEESG_EEENS_6half_tENS5_IJlSC_lEEESJ_SK_NS4_8TiledMMAINS4_8MMA_AtomIJNS4_4SM904GMMA26MMA_64x256x16_F32F16F16_SSILNSO_5MajorE0ELSQ_0ELNSO_7ScaleInE1ELSR_1EEEEEENS4_6LayoutINS5_IJSC_SC_SC_EEENS5_IJNSA_ILi0EEESW_SW_EEEEENS5_IJNS4_10UnderscoreESZ_SZ_EEEEENS4_23SM90_TMA_LOAD_MULTICASTENS4_14ComposedLayoutINS4_7SwizzleILi3ELi4ELi3EEENS4_18smem_ptr_flag_bitsILi16EEENSU_INS5_IJNSA_ILi8EEESG_EEENS5_IJSG_SC_EEEEEEEvNS4_8identityES12_S1C_vS1D_EENS_8epilogue10collective6detail29Sm90TmaWarpSpecializedAdapterINS1G_15DefaultEpilogueISJ_SK_SK_NS1F_6thread17LinearCombinationISJ_Li1EffLNS1K_9ScaleType4KindE0ELNS_15FloatRoundStyleE2ESJ_EENS1_15EpilogueDefaultEEEEEvvEEEEvNT_6ParamsE:
        .type           _ZN7cutlass13device_kernelINS_4gemm6kernel13GemmUniversalIN4cute5tupleIJiiiiEEENS1_10collective13CollectiveMmaINS1_34MainloopSm90TmaGmmaWarpSpecializedILi3ENS5_IJNS4_1CILi2EEESB_NSA_ILi1EEEEEENS1_32KernelTmaWarpSpecializedPingpongEEENS5_IJNSA_ILi64EEENSA_ILi256EEESG_EEENS_6half_tENS5_IJlSC_lEEESJ_SK_NS4_8TiledMMAINS4_8MMA_AtomIJNS4_4SM904GMMA26MMA_64x256x16_F32F16F16_SSILNSO_5MajorE0ELSQ_0ELNSO_7ScaleInE1ELSR_1EEEEEENS4_6LayoutINS5_IJSC_SC_SC_EEENS5_IJNSA_ILi0EEESW_SW_EEEEENS5_IJNS4_10UnderscoreESZ_SZ_EEEEENS4_23SM90_TMA_LOAD_MULTICASTENS4_14ComposedLayoutINS4_7SwizzleILi3ELi4ELi3EEENS4_18smem_ptr_flag_bitsILi16EEENSU_INS5_IJNSA_ILi8EEESG_EEENS5_IJSG_SC_EEEEEEEvNS4_8identityES12_S1C_vS1D_EENS_8epilogue10collective6detail29Sm90TmaWarpSpecializedAdapterINS1G_15DefaultEpilogueISJ_SK_SK_NS1F_6thread17LinearCombinationISJ_Li1EffLNS1K_9ScaleType4KindE0ELNS_15FloatRoundStyleE2ESJ_EENS1_15EpilogueDefaultEEEEEvvEEEEvNT_6ParamsE,@function
        .size           _ZN7cutlass13device_kernelINS_4gemm6kernel13GemmUniversalIN4cute5tupleIJiiiiEEENS1_10collective13CollectiveMmaINS1_34MainloopSm90TmaGmmaWarpSpecializedILi3ENS5_IJNS4_1CILi2EEESB_NSA_ILi1EEEEEENS1_32KernelTmaWarpSpecializedPingpongEEENS5_IJNSA_ILi64EEENSA_ILi256EEESG_EEENS_6half_tENS5_IJlSC_lEEESJ_SK_NS4_8TiledMMAINS4_8MMA_AtomIJNS4_4SM904GMMA26MMA_64x256x16_F32F16F16_SSILNSO_5MajorE0ELSQ_0ELNSO_7ScaleInE1ELSR_1EEEEEENS4_6LayoutINS5_IJSC_SC_SC_EEENS5_IJNSA_ILi0EEESW_SW_EEEEENS5_IJNS4_10UnderscoreESZ_SZ_EEEEENS4_23SM90_TMA_LOAD_MULTICASTENS4_14ComposedLayoutINS4_7SwizzleILi3ELi4ELi3EEENS4_18smem_ptr_flag_bitsILi16EEENSU_INS5_IJNSA_ILi8EEESG_EEENS5_IJSG_SC_EEEEEEEvNS4_8identityES12_S1C_vS1D_EENS_8epilogue10collective6detail29Sm90TmaWarpSpecializedAdapterINS1G_15DefaultEpilogueISJ_SK_SK_NS1F_6thread17LinearCombinationISJ_Li1EffLNS1K_9ScaleType4KindE0ELNS_15FloatRoundStyleE2ESJ_EENS1_15EpilogueDefaultEEEEEvvEEEEvNT_6ParamsE,(.L_x_327 - _ZN7cutlass13device_kernelINS_4gemm6kernel13GemmUniversalIN4cute5tupleIJiiiiEEENS1_10collective13CollectiveMmaINS1_34MainloopSm90TmaGmmaWarpSpecializedILi3ENS5_IJNS4_1CILi2EEESB_NSA_ILi1EEEEEENS1_32KernelTmaWarpSpecializedPingpongEEENS5_IJNSA_ILi64EEENSA_ILi256EEESG_EEENS_6half_tENS5_IJlSC_lEEESJ_SK_NS4_8TiledMMAINS4_8MMA_AtomIJNS4_4SM904GMMA26MMA_64x256x16_F32F16F16_SSILNSO_5MajorE0ELSQ_0ELNSO_7ScaleInE1ELSR_1EEEEEENS4_6LayoutINS5_IJSC_SC_SC_EEENS5_IJNSA_ILi0EEESW_SW_EEEEENS5_IJNS4_10UnderscoreESZ_SZ_EEEEENS4_23SM90_TMA_LOAD_MULTICASTENS4_14ComposedLayoutINS4_7SwizzleILi3ELi4ELi3EEENS4_18smem_ptr_flag_bitsILi16EEENSU_INS5_IJNSA_ILi8EEESG_EEENS5_IJSG_SC_EEEEEEEvNS4_8identityES12_S1C_vS1D_EENS_8epilogue10collective6detail29Sm90TmaWarpSpecializedAdapterINS1G_15DefaultEpilogueISJ_SK_SK_NS1F_6thread17LinearCombinationISJ_Li1EffLNS1K_9ScaleType4KindE0ELNS_15FloatRoundStyleE2ESJ_EENS1_15EpilogueDefaultEEEEEvvEEEEvNT_6ParamsE)
        .other          _ZN7cutlass13device_kernelINS_4gemm6kernel13GemmUniversalIN4cute5tupleIJiiiiEEENS1_10collective13CollectiveMmaINS1_34MainloopSm90TmaGmmaWarpSpecializedILi3ENS5_IJNS4_1CILi2EEESB_NSA_ILi1EEEEEENS1_32KernelTmaWarpSpecializedPingpongEEENS5_IJNSA_ILi64EEENSA_ILi256EEESG_EEENS_6half_tENS5_IJlSC_lEEESJ_SK_NS4_8TiledMMAINS4_8MMA_AtomIJNS4_4SM904GMMA26MMA_64x256x16_F32F16F16_SSILNSO_5MajorE0ELSQ_0ELNSO_7ScaleInE1ELSR_1EEEEEENS4_6LayoutINS5_IJSC_SC_SC_EEENS5_IJNSA_ILi0EEESW_SW_EEEEENS5_IJNS4_10UnderscoreESZ_SZ_EEEEENS4_23SM90_TMA_LOAD_MULTICASTENS4_14ComposedLayoutINS4_7SwizzleILi3ELi4ELi3EEENS4_18smem_ptr_flag_bitsILi16EEENSU_INS5_IJNSA_ILi8EEESG_EEENS5_IJSG_SC_EEEEEEEvNS4_8identityES12_S1C_vS1D_EENS_8epilogue10collective6detail29Sm90TmaWarpSpecializedAdapterINS1G_15DefaultEpilogueISJ_SK_SK_NS1F_6thread17LinearCombinationISJ_Li1EffLNS1K_9ScaleType4KindE0ELNS_15FloatRoundStyleE2ESJ_EENS1_15EpilogueDefaultEEEEEvvEEEEvNT_6ParamsE,@"STO_CUDA_ENTRY STV_DEFAULT"
_ZN7cutlass13device_kernelINS_4gemm6kernel13GemmUniversalIN4cute5tupleIJiiiiEEENS1_10collective13CollectiveMmaINS1_34MainloopSm90TmaGmmaWarpSpecializedILi3ENS5_IJNS4_1CILi2EEESB_NSA_ILi1EEEEEENS1_32KernelTmaWarpSpecializedPingpongEEENS5_IJNSA_ILi64EEENSA_ILi256EEESG_EEENS_6half_tENS5_IJlSC_lEEESJ_SK_NS4_8TiledMMAINS4_8MMA_AtomIJNS4_4SM904GMMA26MMA_64x256x16_F32F16F16_SSILNSO_5MajorE0ELSQ_0ELNSO_7ScaleInE1ELSR_1EEEEEENS4_6LayoutINS5_IJSC_SC_SC_EEENS5_IJNSA_ILi0EEESW_SW_EEEEENS5_IJNS4_10UnderscoreESZ_SZ_EEEEENS4_23SM90_TMA_LOAD_MULTICASTENS4_14ComposedLayoutINS4_7SwizzleILi3ELi4ELi3EEENS4_18smem_ptr_flag_bitsILi16EEENSU_INS5_IJNSA_ILi8EEESG_EEENS5_IJSG_SC_EEEEEEEvNS4_8identityES12_S1C_vS1D_EENS_8epilogue10collective6detail29Sm90TmaWarpSpecializedAdapterINS1G_15DefaultEpilogueISJ_SK_SK_NS1F_6thread17LinearCombinationISJ_Li1EffLNS1K_9ScaleType4KindE0ELNS_15FloatRoundStyleE2ESJ_EENS1_15EpilogueDefaultEEEEEvvEEEEvNT_6ParamsE:
[----:B------:R-:W0:Y:S02]  /*0000*/  LDC R1, c[0x0][0x28] ;  /* 0x00000a00ff017b82 */ /* 0x000e240000000800 */
[----:B0-----:R-:W-:Y:S01]  /*0010*/  VIADD R1, R1, 0xfffffff8 ;  /* 0xfffffff801017836 */ /* 0x001fe20000000000 */
[----:B------:R-:W0:Y:S01]  /*0020*/  S2R R4, SR_TID.X ;  /* 0x0000000000047919 */ /* 0x000e220000002100 */
[----:B------:R-:W-:Y:S01]  /*0030*/  ELECT P0, URZ, PT ;  /* 0x00000000003f782f */ /* 0x000fe20003800000 */
[----:B------:R-:W-:Y:S01]  /*0040*/  BSSY B0, `(.L_x_0) ;  /* 0x000000f000007945 */ /* 0x000fe20003800000 */
[--C-:B0-----:R-:W-:Y:S02]  /*0050*/  SHF.R.U32.HI R2, RZ, 0x5, R4.reuse ;  /* 0x00000005ff027819 */ /* 0x101fe40000011604 */
[----:B------:R-:W-:-:S03]  /*0060*/  SHF.R.U32.HI R7, RZ, 0x7, R4 ;  /* 0x00000007ff077819 */ /* 0x000fc60000011604 */
[----:B------:R-:W0:Y:S04]  /*0070*/  SHFL.IDX PT, R5, R2, RZ, 0x1f ;  /* 0x00001fff02057589 */ /* 0x000e2800000e0000 */
[----:B------:R1:W2:Y:S01]  /*0080*/  SHFL.IDX PT, R10, R7, RZ, 0x1f ;  /* 0x00001fff070a7589 */ /* 0x0002a200000e0000 */
[----:B0-----:R-:W-:-:S13]  /*0090*/  ISETP.NE.OR P0, PT, R5, RZ, !P0 ;  /* 0x000000ff0500720c */ /* 0x001fda0004705670 */
[----:B-12---:R-:W-:Y:S05]  /*00a0*/  @P0 BRA `(.L_x_1) ;  /* 0x0000000000200947 */ /* 0x006fea0003800000 */
[----:B------:R-:W-:Y:S02]  /*00b0*/  ULDC.64 UR4, c[0x0][0x198] ;  /* 0x0000660000047ab9 */ /* 0x000fe40000000a00 */
[----:B------:R-:W-:Y:S02]  /*00c0*/  UIADD3 UR6, UP0, UR4, 0xf0, URZ ;  /* 0x000000f004067890 */ /* 0x000fe4000ff1e03f */
[----:B------:R-:W-:Y:S02]  /*00d0*/  UIADD3 UR4, UP1, UR4, 0x1f0, URZ ;  /* 0x000001f004047890 */ /* 0x000fe4000ff3e03f */
[----:B------:R-:W-:Y:S02]  /*00e0*/  UIADD3.X UR7, URZ, UR5, URZ, UP0, !UPT ;  /* 0x000000053f077290 */ /* 0x000fe400087fe43f */
[----:B------:R-:W-:-:S07]  /*00f0*/  UIADD3.X UR5, URZ, UR5, URZ, UP1, !UPT ;  /* 0x000000053f057290 */ /* 0x000fce0008ffe43f */
[----:B------:R0:W-:Y:S02]  /*0100*/  UTMACCTL.PF [UR6] ;  /* 0x00000000060079b9 */ /* 0x0001e40008040000 */
[----:B------:R0:W-:Y:S02]  /*0110*/  UTMACCTL.PF [UR4] ;  /* 0x00000000040079b9 */ /* 0x0001e40008040000 */
[----:B0-----:R-:W-:Y:S01]  /*0120*/  NOP ;  /* 0x0000000000007918 */ /* 0x001fe20000000000 */
.L_x_1:
[----:B------:R-:W-:Y:S05]  /*0130*/  BSYNC B0 ;  /* 0x0000000000007941 */ /* 0x000fea0003800000 */
.L_x_0:
[----:B------:R-:W0:Y:S01]  /*0140*/  SHFL.IDX PT, R8, R2, RZ, 0x1f ;  /* 0x00001fff02087589 */ /* 0x000e2200000e0000 */
[----:B------:R-:W-:-:S04]  /*0150*/  SHF.R.S32.HI R3, RZ, 0x1f, R4 ;  /* 0x0000001fff037819 */ /* 0x000fc80000011404 */
[----:B------:R-:W-:Y:S02]  /*0160*/  LEA.HI R3, R3, R4, RZ, 0x7 ;  /* 0x0000000403037211 */ /* 0x000fe400078f38ff */
[----:B0-----:R-:W-:-:S13]  /*0170*/  ISETP.NE.AND P0, PT, R8, RZ, PT ;  /* 0x000000ff0800720c */ /* 0x001fda0003f05270 */
[----:B------:R-:W-:Y:S05]  /*0180*/  @P0 BRA `(.L_x_2) ;  /* 0x0000000000500947 */ /* 0x000fea0003800000 */
[----:B------:R-:W0:Y:S01]  /*0190*/  S2UR UR8, SR_CgaCtaId ;  /* 0x00000000000879c3 */ /* 0x000e220000008800 */
[----:B------:R-:W-:Y:S01]  /*01a0*/  UMOV UR4, 0x400 ;  /* 0x0000040000047882 */ /* 0x000fe20000000000 */
[----:B------:R-:W-:Y:S01]  /*01b0*/  UMOV UR5, 0x1 ;  /* 0x0000000100057882 */ /* 0x000fe20000000000 */
[----:B------:R-:W-:Y:S01]  /*01c0*/  UMOV UR6, 0x3 ;  /* 0x0000000300067882 */ /* 0x000fe20000000000 */
[----:B------:R-:W-:Y:S01]  /*01d0*/  ELECT P0, URZ, PT ;  /* 0x00000000003f782f */ /* 0x000fe20003800000 */
[----:B------:R-:W-:-:S04]  /*01e0*/  UIADD3 UR6, -UR6, 0x100000, URZ ;  /* 0x0010000006067890 */ /* 0x000fc8000fffe13f */
[----:B------:R-:W-:Y:S02]  /*01f0*/  USHF.L.U32 UR7, UR6, 0xb, URZ ;  /* 0x0000000b06077899 */ /* 0x000fe4000800063f */
[----:B------:R-:W-:Y:S02]  /*0200*/  USHF.L.U32 UR6, UR6, 0x1, URZ ;  /* 0x0000000106067899 */ /* 0x000fe4000800063f */
[----:B0-----:R-:W-:Y:S02]  /*0210*/  ULEA UR8, UR8, UR4, 0x18 ;  /* 0x0000000408087291 */ /* 0x001fe4000f8ec03f */
[----:B------:R-:W-:-:S04]  /*0220*/  UIADD3 UR4, -UR5, 0x100000, URZ ;  /* 0x0010000005047890 */ /* 0x000fc8000fffe13f */
[----:B------:R-:W-:Y:S02]  /*0230*/  USHF.L.U32 UR5, UR4, 0xb, URZ ;  /* 0x0000000b04057899 */ /* 0x000fe4000800063f */
[----:B------:R-:W-:Y:S01]  /*0240*/  USHF.L.U32 UR4, UR4, 0x1, URZ ;  /* 0x0000000104047899 */ /* 0x000fe2000800063f */
[----:B------:R-:W0:Y:S11]  /*0250*/  FENCE.VIEW.ASYNC.S ;  /* 0x00000000000073c6 */ /* 0x000e360000000000 */
[----:B0-----:R0:W1:Y:S01]  /*0260*/  SYNCS.EXCH.64 URZ, [UR8], UR4 ;  /* 0x00000004083f75b2 */ /* 0x0010620008000100 */
[----:B------:R0:W2:Y:S01]  /*0270*/  SYNCS.EXCH.64 URZ, [UR8+0x18], UR6 ;  /* 0x00001806083f75b2 */ /* 0x0000a20008000100 */
[----:B------:R0:W3:Y:S01]  /*0280*/  SYNCS.EXCH.64 URZ, [UR8+0x8], UR4 ;  /* 0x00000804083f75b2 */ /* 0x0000e20008000100 */
[----:B------:R0:W4:Y:S01]  /*0290*/  SYNCS.EXCH.64 URZ, [UR8+0x20], UR6 ;  /* 0x00002006083f75b2 */ /* 0x0001220008000100 */
[----:B------:R0:W0:Y:S01]  /*02a0*/  SYNCS.EXCH.64 URZ, [UR8+0x10], UR4 ;  /* 0x00001004083f75b2 */ /* 0x0000220008000100 */
[----:B------:R0:W0:Y:S01]  /*02b0*/  SYNCS.EXCH.64 URZ, [UR8+0x28], UR6 ;  /* 0x00002806083f75b2 */ /* 0x0000220008000100 */
[----:B------:R-:W-:Y:S01]  /*02c0*/  NOP ;  /* 0x0000000000007918 */ /* 0x000fe20000000000 */
.L_x_2:
[----:B------:R-:W5:Y:S01]  /*02d0*/  SHFL.IDX PT, R13, R2, RZ, 0x1f ;  /* 0x00001fff020d7589 */ /* 0x000f6200000e0000 */
[----:B------:R-:W1:Y:S01]  /*02e0*/  S2UR UR12, SR_CTAID.X ;  /* 0x00000000000c79c3 */ /* 0x000e620000002500 */
[----:B------:R-:W-:Y:S02]  /*02f0*/  LOP3.LUT R3, R3, 0xffffff80, RZ, 0xc0, !PT ;  /* 0xffffff8003037812 */ /* 0x000fe400078ec0ff */
[----:B------:R-:W-:Y:S01]  /*0300*/  ELECT P0, URZ, PT ;  /* 0x00000000003f782f */ /* 0x000fe20003800000 */
[----:B------:R2:W3:Y:S01]  /*0310*/  SHFL.IDX PT, R12, R2, RZ, 0x1f ;  /* 0x00001fff020c7589 */ /* 0x0004e200000e0000 */
[----:B------:R-:W-:Y:S01]  /*0320*/  ELECT P1, URZ, PT ;  /* 0x00000000003f782f */ /* 0x000fe20003820000 */
[----:B------:R-:W-:Y:S01]  /*0330*/  NOP ;  /* 0x0000000000007918 */ /* 0x000fe20000000000 */
[----:B------:R-:W-:Y:S01]  /*0340*/  IMAD.IADD R3, R4, 0x1, -R3 ;  /* 0x0000000104037824 */ /* 0x000fe200078e0a03 */
[----:B------:R-:W4:Y:S01]  /*0350*/  S2R R6, SR_CTAID.Y ;  /* 0x0000000000067919 */ /* 0x000f220000002600 */
[----:B0-----:R-:W-:Y:S01]  /*0360*/  ULDC UR4, c[0x0][0x150] ;  /* 0x0000540000047ab9 */ /* 0x001fe20000000800 */
[----:B------:R-:W0:Y:S01]  /*0370*/  LDC R14, c[0x0][0x144] ;  /* 0x00005100ff0e7b82 */ /* 0x000e220000000800 */
[----:B------:R-:W-:Y:S01]  /*0380*/  UMOV UR11, 0x80 ;  /* 0x00000080000b7882 */ /* 0x000fe20000000000 */
[----:B------:R-:W-:Y:S01]  /*0390*/  SHF.R.S32.HI R0, RZ, 0x1f, R3 ;  /* 0x0000001fff007819 */ /* 0x000fe20000011403 */
[----:B------:R-:W-:Y:S01]  /*03a0*/  NOP ;  /* 0x0000000000007918 */ /* 0x000fe20000000000 */
[C---:B------:R-:W-:Y:S01]  /*03b0*/  VIADD R35, R10.reuse, 0xffffffff ;  /* 0xffffffff0a237836 */ /* 0x040fe20000000000 */
[----:B------:R-:W-:Y:S01]  /*03c0*/  ISETP.NE.AND P4, PT, R10, RZ, PT ;  /* 0x000000ff0a00720c */ /* 0x000fe20003f85270 */
[----:B------:R-:W-:Y:S01]  /*03d0*/  IMAD.MOV.U32 R153, RZ, RZ, 0x1 ;  /* 0x00000001ff997424 */ /* 0x000fe200078e00ff */
[----:B------:R-:W-:Y:S01]  /*03e0*/  LEA.HI R9, R0, R3, RZ, 0x3 ;  /* 0x0000000300097211 */ /* 0x000fe200078f18ff */
[----:B------:R-:W0:Y:S01]  /*03f0*/  LDC R15, c[0x0][0x140] ;  /* 0x00005000ff0f7b82 */ /* 0x000e220000000800 */
[----:B------:R-:W-:-:S02]  /*0400*/  ISETP.GE.U32.AND P6, PT, R35, 0x2, PT ;  /* 0x000000022300780c */ /* 0x000fc40003fc6070 */
[--C-:B------:R-:W-:Y:S02]  /*0410*/  SHF.R.S32.HI R11, RZ, 0x3, R9.reuse ;  /* 0x00000003ff0b7819 */ /* 0x100fe40000011409 */
[----:B--2---:R-:W-:Y:S02]  /*0420*/  SHF.R.S32.HI R2, RZ, 0x1f, R9 ;  /* 0x0000001fff027819 */ /* 0x004fe40000011409 */
[----:B------:R-:W-:Y:S01]  /*0430*/  SHF.R.S32.HI R9, RZ, 0x1f, R8 ;  /* 0x0000001fff097819 */ /* 0x000fe20000011408 */
[----:B------:R-:W2:Y:S01]  /*0440*/  LDC R25, c[0x0][0x148] ;  /* 0x00005200ff197b82 */ /* 0x000ea20000000800 */
[----:B-----5:R-:W-:Y:S02]  /*0450*/  ISETP.NE.OR P0, PT, R13, RZ, !P0 ;  /* 0x000000ff0d00720c */ /* 0x020fe40004705670 */
[----:B-1----:R-:W-:Y:S02]  /*0460*/  I2FP.F32.U32 R13, UR12 ;  /* 0x0000000c000d7c45 */ /* 0x002fe40008201000 */
[----:B------:R-:W-:-:S02]  /*0470*/  LEA.HI R2, R2, R11, RZ, 0x2 ;  /* 0x0000000b02027211 */ /* 0x000fc400078f10ff */
[----:B------:R-:W-:Y:S01]  /*0480*/  LEA.HI R9, R9, R8, RZ, 0x2 ;  /* 0x0000000809097211 */ /* 0x000fe200078f10ff */
[----:B------:R-:W-:Y:S01]  /*0490*/  FMUL R13, R13, UR4 ;  /* 0x000000040d0d7c20 */ /* 0x000fe20008400000 */
[----:B---3--:R-:W-:Y:S01]  /*04a0*/  ISETP.NE.OR P1, PT, R12, RZ, !P1 ;  /* 0x000000ff0c00720c */ /* 0x008fe20004f25670 */
[----:B------:R-:W-:Y:S01]  /*04b0*/  ULDC UR4, c[0x0][0x154] ;  /* 0x0000550000047ab9 */ /* 0x000fe20000000800 */
[----:B------:R-:W-:Y:S02]  /*04c0*/  LOP3.LUT R12, R2, 0xfffffffc, RZ, 0xc0, !PT ;  /* 0xfffffffc020c7812 */ /* 0x000fe400078ec0ff */
[----:B------:R-:W-:Y:S01]  /*04d0*/  LOP3.LUT R9, R9, 0x3ffffffc, RZ, 0xc0, !PT ;  /* 0x3ffffffc09097812 */ /* 0x000fe200078ec0ff */
[----:B------:R-:W1:Y:S01]  /*04e0*/  F2I.U32.TRUNC.NTZ R13, R13 ;  /* 0x0000000d000d7305 */ /* 0x000e62000020f000 */
[----:B------:R-:W-:Y:S01]  /*04f0*/  SHF.R.S32.HI R2, RZ, 0x1f, R5 ;  /* 0x0000001fff027819 */ /* 0x000fe20000011405 */
[----:B------:R-:W-:Y:S01]  /*0500*/  IMAD.IADD R12, R11, 0x1, -R12 ;  /* 0x000000010b0c7824 */ /* 0x000fe200078e0a0c */
[----:B------:R-:W-:Y:S01]  /*0510*/  VOTEU.ALL UP1, P0 ;  /* 0x00000000003f7886 */ /* 0x000fe20000020000 */
[----:B------:R-:W-:Y:S01]  /*0520*/  IMAD.IADD R9, R8, 0x1, -R9 ;  /* 0x0000000108097824 */ /* 0x000fe200078e0a09 */
[----:B------:R-:W-:Y:S01]  /*0530*/  LEA.HI R2, R2, R5, RZ, 0x2 ;  /* 0x0000000502027211 */ /* 0x000fe200078f10ff */
[----:B------:R-:W-:Y:S01]  /*0540*/  VOTEU.ALL UP0, P0 ;  /* 0x00000000003f7886 */ /* 0x000fe20000000000 */
[----:B----4-:R-:W-:Y:S01]  /*0550*/  I2FP.F32.U32 R8, R6 ;  /* 0x0000000600087245 */ /* 0x010fe20000201000 */
[----:B------:R-:W-:Y:S01]  /*0560*/  IMAD R9, R9, 0x4, R12 ;  /* 0x0000000409097824 */ /* 0x000fe200078e020c */
[----:B------:R-:W-:Y:S01]  /*0570*/  LOP3.LUT R2, R2, 0xfffffffc, RZ, 0xc0, !PT ;  /* 0xfffffffc02027812 */ /* 0x000fe200078ec0ff */
[----:B------:R-:W-:Y:S01]  /*0580*/  VOTEU.ALL UP2, P1 ;  /* 0x00000000003f7886 */ /* 0x000fe20000840000 */
[----:B------:R-:W3:Y:S01]  /*0590*/  @!UP1 S2UR UR7, SR_CgaCtaId ;  /* 0x00000000000799c3 */ /* 0x000ee20000008800 */
[----:B------:R-:W-:Y:S01]  /*05a0*/  FMUL R8, R8, UR4 ;  /* 0x0000000408087c20 */ /* 0x000fe20008400000 */
[----:B------:R-:W-:Y:S01]  /*05b0*/  IMAD.SHL.U32 R152, R9, 0x4, RZ ;  /* 0x0000000409987824 */ /* 0x000fe200078e00ff */
[----:B------:R-:W-:Y:S01]  /*05c0*/  UMOV UR4, 0x20 ;  /* 0x0000002000047882 */ /* 0x000fe20000000000 */
[----:B------:R-:W-:Y:S01]  /*05d0*/  IMAD.IADD R5, R5, 0x1, -R2 ;  /* 0x0000000105057824 */ /* 0x000fe200078e0a02 */
[----:B------:R-:W-:Y:S01]  /*05e0*/  LEA.HI R2, R9, R9, RZ, 0x1 ;  /* 0x0000000909027211 */ /* 0x000fe200078f08ff */
[----:B-1----:R-:W-:Y:S01]  /*05f0*/  IMAD.MOV R13, RZ, RZ, -R13 ;  /* 0x000000ffff0d7224 */ /* 0x002fe200078e0a0d */
[----:B------:R-:W1:Y:S01]  /*0600*/  F2I.U32.TRUNC.NTZ R8, R8 ;  /* 0x0000000800087305 */ /* 0x000e62000020f000 */
[----:B------:R-:W4:Y:S01]  /*0610*/  @!UP2 S2UR UR10, SR_CgaCtaId ;  /* 0x00000000000aa9c3 */ /* 0x000f220000008800 */
[----:B------:R-:W-:Y:S01]  /*0620*/  LOP3.LUT R2, R2, 0xfffffffe, RZ, 0xc0, !PT ;  /* 0xfffffffe02027812 */ /* 0x000fe200078ec0ff */
[----:B0-----:R-:W-:Y:S01]  /*0630*/  IMAD R21, R14, R13, UR12 ;  /* 0x0000000c0e157e24 */ /* 0x001fe2000f8e020d */
[----:B------:R-:W-:Y:S01]  /*0640*/  @!UP1 UMOV UR6, 0x400 ;  /* 0x0000040000069882 */ /* 0x000fe20000000000 */
[----:B------:R-:W-:-:S04]  /*0650*/  @!UP1 UIADD3 UR4, -UR4, 0x100000, URZ ;  /* 0x0010000004049890 */ /* 0x000fc8000fffe13f */
[----:B------:R-:W-:Y:S02]  /*0660*/  @!UP1 USHF.L.U32 UR5, UR4, 0xb, URZ ;  /* 0x0000000b04059899 */ /* 0x000fe4000800063f */
[----:B------:R-:W-:Y:S01]  /*0670*/  @!UP1 USHF.L.U32 UR4, UR4, 0x1, URZ ;  /* 0x0000000104049899 */ /* 0x000fe2000800063f */
[C---:B------:R-:W-:Y:S01]  /*0680*/  LOP3.LUT R152, R9.reuse, 0xc, R152, 0x78, !PT ;  /* 0x0000000c09987812 */ /* 0x040fe200078e7898 */
[----:B------:R-:W-:Y:S01]  /*0690*/  IMAD.IADD R2, R9, 0x1, -R2 ;  /* 0x0000000109027824 */ /* 0x000fe200078e0a02 */
[----:B------:R-:W-:Y:S01]  /*06a0*/  @!UP2 UMOV UR9, 0x400 ;  /* 0x000004000009a882 */ /* 0x000fe20000000000 */
[----:B------:R-:W-:Y:S01]  /*06b0*/  VOTEU.ALL UP3, P1 ;  /* 0x00000000003f7886 */ /* 0x000fe20000860000 */
[----:B------:R-:W-:Y:S01]  /*06c0*/  VOTEU.ALL UP4, P1 ;  /* 0x00000000003f7886 */ /* 0x000fe20000880000 */
[----:B------:R-:W-:Y:S01]  /*06d0*/  VOTEU.ALL UP5, P1 ;  /* 0x00000000003f7886 */ /* 0x000fe200008a0000 */
[----:B------:R-:W-:Y:S01]  /*06e0*/  ISETP.NE.AND P3, PT, R2, R21, PT ;  /* 0x000000150200720c */ /* 0x000fe20003f65270 */
[----:B------:R0:W0:Y:S01]  /*06f0*/  SHFL.IDX PT, R14, R7, RZ, 0x1f ;  /* 0x00001fff070e7589 */ /* 0x00002200000e0000 */
[----:B------:R-:W-:Y:S01]  /*0700*/  ISETP.EQ.U32.AND P2, PT, R15, 0x1, PT ;  /* 0x000000010f00780c */ /* 0x000fe20003f42070 */
[----:B-1----:R-:W-:Y:S01]  /*0710*/  IMAD.MOV R20, RZ, RZ, -R8 ;  /* 0x000000ffff147224 */ /* 0x002fe200078e0a08 */
[----:B---3--:R-:W-:-:S02]  /*0720*/  @!UP1 ULEA UR8, UR7, UR6, 0x18 ;  /* 0x0000000607089291 */ /* 0x008fc4000f8ec03f */
[----:B------:R-:W-:-:S04]  /*0730*/  @!UP2 UIADD3 UR6, -UR11, 0x100000, URZ ;  /* 0x001000000b06a890 */ /* 0x000fc8000fffe13f */
[----:B------:R-:W-:Y:S02]  /*0740*/  @!UP2 USHF.L.U32 UR7, UR6, 0xb, URZ ;  /* 0x0000000b0607a899 */ /* 0x000fe4000800063f */
[----:B------:R-:W-:Y:S01]  /*0750*/  @!UP2 USHF.L.U32 UR6, UR6, 0x1, URZ ;  /* 0x000000010606a899 */ /* 0x000fe2000800063f */
[----:B--2---:R-:W-:Y:S01]  /*0760*/  IMAD R9, R25, R20, R6 ;  /* 0x0000001419097224 */ /* 0x004fe200078e0206 */
[----:B------:R-:W-:Y:S01]  /*0770*/  VOTEU.ALL UP1, P0 ;  /* 0x00000000003f7886 */ /* 0x000fe20000020000 */
[----:B------:R-:W-:Y:S01]  /*0780*/  LOP3.LUT P0, RZ, R3, 0x7, RZ, 0xc0, !PT ;  /* 0x0000000703ff7812 */ /* 0x000fe2000780c0ff */
[----:B----4-:R-:W-:Y:S01]  /*0790*/  @!UP2 ULEA UR9, UR10, UR9, 0x18 ;  /* 0x000000090a09a291 */ /* 0x010fe2000f8ec03f */
[----:B------:R-:W-:Y:S01]  /*07a0*/  @P3 LEA.HI R2, R152, R152, RZ, 0x1 ;  /* 0x0000009898023211 */ /* 0x000fe200078f08ff */
[----:B------:R-:W-:Y:S01]  /*07b0*/  VOTEU.ALL UP2, P1 ;  /* 0x00000000003f7886 */ /* 0x000fe20000840000 */
[----:B------:R-:W-:Y:S01]  /*07c0*/  ISETP.NE.AND P1, PT, R5, 0x3, PT ;  /* 0x000000030500780c */ /* 0x000fe20003f25270 */
[----:B------:R-:W1:Y:S02]  /*07d0*/  FENCE.VIEW.ASYNC.S ;  /* 0x00000000000073c6 */ /* 0x000e640000000000 */
[----:B-1----:R1:W2:Y:S01]  /*07e0*/  @!UP0 SYNCS.EXCH.64 URZ, [UR8+0x60], UR4 ;  /* 0x00006004083f85b2 */ /* 0x0022a20008000100 */
[----:B------:R-:W-:-:S02]  /*07f0*/  @P3 SHF.R.S32.HI R2, RZ, 0x1, R2 ;  /* 0x00000001ff023819 */ /* 0x000fc40000011402 */
[----:B------:R-:W-:Y:S02]  /*0800*/  ISETP.EQ.OR P1, PT, R5, RZ, !P1 ;  /* 0x000000ff0500720c */ /* 0x000fe40004f22670 */
[----:B------:R-:W-:Y:S02]  /*0810*/  @P3 ISETP.NE.AND P5, PT, R2, R9, PT ;  /* 0x000000090200320c */ /* 0x000fe40003fa5270 */
[----:B------:R-:W-:Y:S02]  /*0820*/  ISETP.LT.U32.AND P0, PT, R152, 0x4, !P0 ;  /* 0x000000049800780c */ /* 0x000fe40004701070 */
[----:B------:R-:W-:Y:S02]  /*0830*/  ISETP.EQ.AND P1, PT, R10, RZ, P1 ;  /* 0x000000ff0a00720c */ /* 0x000fe40000f22270 */
[----:B------:R-:W-:Y:S02]  /*0840*/  SEL R2, RZ, 0x1, !P0 ;  /* 0x00000001ff027807 */ /* 0x000fe40004000000 */
[----:B------:R-:W-:-:S02]  /*0850*/  @P3 SEL R153, RZ, 0x1, P5 ;  /* 0x00000001ff993807 */ /* 0x000fc40002800000 */
[----:B------:R-:W-:Y:S01]  /*0860*/  SEL R16, RZ, 0x1, !P1 ;  /* 0x00000001ff107807 */ /* 0x000fe20004800000 */
[----:B------:R1:W3:Y:S01]  /*0870*/  @!UP1 SYNCS.EXCH.64 URZ, [UR8+0x68], UR4 ;  /* 0x00006804083f95b2 */ /* 0x0002e20008000100 */
[----:B------:R-:W-:Y:S01]  /*0880*/  NOP ;  /* 0x0000000000007918 */ /* 0x000fe20000000000 */
[----:B------:R-:W-:Y:S02]  /*0890*/  LOP3.LUT R153, R153, R2, RZ, 0xc0, !PT ;  /* 0x0000000299997212 */ /* 0x000fe400078ec0ff */
[----:B------:R-:W-:Y:S01]  /*08a0*/  SEL R16, R16, 0x2, P6 ;  /* 0x0000000210107807 */ /* 0x000fe20003000000 */
[----:B------:R1:W4:Y:S01]  /*08b0*/  @!UP2 SYNCS.EXCH.64 URZ, [UR9+0x40], UR6 ;  /* 0x00004006093fa5b2 */ /* 0x0003220008000100 */
[----:B------:R1:W0:Y:S01]  /*08c0*/  @!UP3 SYNCS.EXCH.64 URZ, [UR9+0x48], UR6 ;  /* 0x00004806093fb5b2 */ /* 0x0002220008000100 */
[----:B------:R1:W0:Y:S01]  /*08d0*/  @!UP4 SYNCS.EXCH.64 URZ, [UR9+0x50], UR6 ;  /* 0x00005006093fc5b2 */ /* 0x0002220008000100 */
[----:B------:R1:W0:Y:S01]  /*08e0*/  @!UP5 SYNCS.EXCH.64 URZ, [UR9+0x58], UR6 ;  /* 0x00005806093fd5b2 */ /* 0x0002220008000100 */
[----:B------:R-:W-:Y:S01]  /*08f0*/  NOP ;  /* 0x0000000000007918 */ /* 0x000fe20000000000 */
[----:B-12---:R-:W-:Y:S05]  /*0900*/  @!P2 BRA `(.L_x_3) ;  /* 0x000000000008a947 */ /* 0x006fea0003800000 */
[----:B0--34-:R-:W-:Y:S01]  /*0910*/  UCGABAR_ARV ;  /* 0x00000000000079c7 */ /* 0x019fe20008000000 */
[----:B------:R-:W-:Y:S05]  /*0920*/  BRA `(.L_x_4) ;  /* 0x0000000000047947 */ /* 0x000fea0003800000 */
.L_x_3:
[----:B0--34-:R-:W-:Y:S01]  /*0930*/  NOP ;  /* 0x0000000000007918 */ /* 0x019fe20000000000 */
.L_x_4:
[----:B------:R-:W-:Y:S01]  /*0940*/  ULDC.64 UR4, c[0x0][0x598] ;  /* 0x0001660000047ab9 */ /* 0x000fe20000000a00 */
[----:B------:R-:W-:Y:S01]  /*0950*/  ULDC.64 UR36, c[0x0][0x208] ;  /* 0x0000820000247ab9 */ /* 0x000fe20000000a00 */
[----:B------:R-:W-:-:S04]  /*0960*/  ISETP.NE.U32.AND P0, PT, RZ, UR4, PT ;  /* 0x00000004ff007c0c */ /* 0x000fc8000bf05070 */
[----:B------:R-:W-:-:S13]  /*0970*/  ISETP.NE.AND.EX P0, PT, RZ, UR5, PT, P0 ;  /* 0x00000005ff007c0c */ /* 0x000fda000bf05300 */
[----:B------:R-:W-:Y:S05]  /*0980*/  @!P0 BRA `(.L_x_5) ;  /* 0x00000000001c8947 */ /* 0x000fea0003800000 */
[----:B------:R-:W0:Y:S02]  /*0990*/  LDC.64 R8, c[0x0][0x598] ;  /* 0x00016600ff087b82 */ /* 0x000e240000000a00 */
[----:B0-----:R-:W2:Y:S02]  /*09a0*/  LDG.E.64 R8, desc[UR36][R8.64] ;  /* 0x0000002408087981 */ /* 0x001ea4000c1e1b00 */
[----:B--2---:R-:W-:-:S04]  /*09b0*/  ISETP.NE.U32.AND P0, PT, R8, RZ, PT ;  /* 0x000000ff0800720c */ /* 0x004fc80003f05070 */
[----:B------:R-:W-:-:S13]  /*09c0*/  ISETP.NE.AND.EX P0, PT, R9, RZ, PT, P0 ;  /* 0x000000ff0900720c */ /* 0x000fda0003f05300 */
[----:B------:R-:W-:Y:S05]  /*09d0*/  @!P0 BRA `(.L_x_5) ;  /* 0x0000000000088947 */ /* 0x000fea0003800000 */
[----:B------:R0:W5:Y:S01]  /*09e0*/  LD.E R154, desc[UR36][R8.64] ;  /* 0x00000024089a7980 */ /* 0x000162000c101900 */
[----:B------:R-:W-:Y:S05]  /*09f0*/  BRA `(.L_x_6) ;  /* 0x0000000000247947 */ /* 0x000fea0003800000 */
.L_x_5:
[----:B------:R-:W-:Y:S02]  /*0a00*/  ULDC.64 UR4, c[0x0][0x588] ;  /* 0x0001620000047ab9 */ /* 0x000fe40000000a00 */
[----:B------:R-:W-:-:S04]  /*0a10*/  ISETP.NE.U32.AND P0, PT, RZ, UR4, PT ;  /* 0x00000004ff007c0c */ /* 0x000fc8000bf05070 */
[----:B------:R-:W-:-:S13]  /*0a20*/  ISETP.NE.AND.EX P0, PT, RZ, UR5, PT, P0 ;  /* 0x00000005ff007c0c */ /* 0x000fda000bf05300 */
[----:B------:R-:W-:Y:S05]  /*0a30*/  @!P0 BRA `(.L_x_7) ;  /* 0x00000000000c8947 */ /* 0x000fea0003800000 */
[----:B------:R-:W0:Y:S02]  /*0a40*/  LDC.64 R154, c[0x0][0x588] ;  /* 0x00016200ff9a7b82 */ /* 0x000e240000000a00 */
[----:B0-----:R1:W5:Y:S01]  /*0a50*/  LDG.E R154, desc[UR36][R154.64] ;  /* 0x000000249a9a7981 */ /* 0x001362000c1e1900 */
[----:B------:R-:W-:Y:S05]  /*0a60*/  BRA `(.L_x_6) ;  /* 0x0000000000087947 */ /* 0x000fea0003800000 */
.L_x_7:
[----:B------:R-:W-:Y:S02]  /*0a70*/  ULDC UR4, c[0x0][0x580] ;  /* 0x0001600000047ab9 */ /* 0x000fe40000000800 */
[----:B------:R-:W-:-:S07]  /*0a80*/  IMAD.U32 R154, RZ, RZ, UR4 ;  /* 0x00000004ff9a7e24 */ /* 0x000fce000f8e00ff */
.L_x_6:
[----:B------:R-:W-:Y:S02]  /*0a90*/  ULDC.64 UR4, c[0x0][0x5a0] ;  /* 0x0001680000047ab9 */ /* 0x000fe40000000a00 */
[----:B------:R-:W-:-:S04]  /*0aa0*/  ISETP.NE.U32.AND P0, PT, RZ, UR4, PT ;  /* 0x00000004ff007c0c */ /* 0x000fc8000bf05070 */
[----:B------:R-:W-:-:S13]  /*0ab0*/  ISETP.NE.AND.EX P0, PT, RZ, UR5, PT, P0 ;  /* 0x00000005ff007c0c */ /* 0x000fda000bf05300 */
[----:B------:R-:W-:Y:S05]  /*0ac0*/  @!P0 BRA `(.L_x_8) ;  /* 0x00000000001c8947 */ /* 0x000fea0003800000 */
[----:B0-----:R-:W0:Y:S02]  /*0ad0*/  LDC.64 R8, c[0x0][0x5a0] ;  /* 0x00016800ff087b82 */ /* 0x001e240000000a00 */
[----:B0-----:R-:W2:Y:S02]  /*0ae0*/  LDG.E.64 R8, desc[UR36][R8.64] ;  /* 0x0000002408087981 */ /* 0x001ea4000c1e1b00 */
[----:B--2---:R-:W-:-:S04]  /*0af0*/  ISETP.NE.U32.AND P0, PT, R8, RZ, PT ;  /* 0x000000ff0800720c */ /* 0x004fc80003f05070 */
[----:B------:R-:W-:-:S13]  /*0b00*/  ISETP.NE.AND.EX P0, PT, R9, RZ, PT, P0 ;  /* 0x000000ff0900720c */ /* 0x000fda0003f05300 */
[----:B------:R-:W-:Y:S05]  /*0b10*/  @!P0 BRA `(.L_x_8) ;  /* 0x0000000000088947 */ /* 0x000fea0003800000 */
[----:B-1----:R0:W5:Y:S01]  /*0b20*/  LD.E R155, desc[UR36][R8.64] ;  /* 0x00000024089b7980 */ /* 0x002162000c101900 */
[----:B------:R-:W-:Y:S05]  /*0b30*/  BRA `(.L_x_9) ;  /* 0x0000000000247947 */ /* 0x000fea0003800000 */
.L_x_8:
[----:B------:R-:W-:Y:S02]  /*0b40*/  ULDC.64 UR4, c[0x0][0x590] ;  /* 0x0001640000047ab9 */ /* 0x000fe40000000a00 */
[----:B------:R-:W-:-:S04]  /*0b50*/  ISETP.NE.U32.AND P0, PT, RZ, UR4, PT ;  /* 0x00000004ff007c0c */ /* 0x000fc8000bf05070 */
[----:B------:R-:W-:-:S13]  /*0b60*/  ISETP.NE.AND.EX P0, PT, RZ, UR5, PT, P0 ;  /* 0x00000005ff007c0c */ /* 0x000fda000bf05300 */
[----:B------:R-:W-:Y:S05]  /*0b70*/  @!P0 BRA `(.L_x_10) ;  /* 0x00000000000c8947 */ /* 0x000fea0003800000 */
[----:B0-----:R-:W1:Y:S02]  /*0b80*/  LDC.64 R8, c[0x0][0x590] ;  /* 0x00016400ff087b82 */ /* 0x001e640000000a00 */
[----:B-1----:R1:W5:Y:S01]  /*0b90*/  LDG.E R155, desc[UR36][R8.64] ;  /* 0x00000024089b7981 */ /* 0x002362000c1e1900 */
[----:B------:R-:W-:Y:S05]  /*0ba0*/  BRA `(.L_x_9) ;  /* 0x0000000000087947 */ /* 0x000fea0003800000 */
.L_x_10:
[----:B------:R-:W-:Y:S02]  /*0bb0*/  ULDC UR4, c[0x0][0x584] ;  /* 0x0001610000047ab9 */ /* 0x000fe40000000800 */
[----:B-1----:R-:W-:-:S07]  /*0bc0*/  IMAD.U32 R155, RZ, RZ, UR4 ;  /* 0x00000004ff9b7e24 */ /* 0x002fce000f8e00ff */
.L_x_9:
[----:B------:R-:W2:Y:S01]  /*0bd0*/  LDC R2, c[0x0][0x65c] ;  /* 0x00019700ff027b82 */ /* 0x000ea20000000800 */
[----:B------:R-:W-:Y:S01]  /*0be0*/  ULDC UR6, c[0x0][0x28c] ;  /* 0x0000a30000067ab9 */ /* 0x000fe20000000800 */
[----:B------:R-:W-:Y:S01]  /*0bf0*/  ISETP.NE.AND P0, PT, R10, 0x2, PT ;  /* 0x000000020a00780c */ /* 0x000fe20003f05270 */
[----:B------:R-:W-:Y:S01]  /*0c00*/  UIADD3 UR6, UR6, 0x3f, URZ ;  /* 0x0000003f06067890 */ /* 0x000fe2000fffe03f */
[----:B01----:R-:W-:Y:S01]  /*0c10*/  IMAD.U32 R8, RZ, RZ, UR12 ;  /* 0x0000000cff087e24 */ /* 0x003fe2000f8e00ff */
[----:B------:R-:W-:Y:S01]  /*0c20*/  UMOV UR38, URZ ;  /* 0x0000003f00267c82 */ /* 0x000fe20008000000 */
[----:B------:R-:W-:Y:S01]  /*0c30*/  IMAD.MOV.U32 R9, RZ, RZ, RZ ;  /* 0x000000ffff097224 */ /* 0x000fe200078e00ff */
[----:B------:R-:W-:Y:S01]  /*0c40*/  USHF.R.S32.HI UR7, URZ, 0x1f, UR6 ;  /* 0x0000001f3f077899 */ /* 0x000fe20008011406 */
[----:B------:R-:W-:Y:S01]  /*0c50*/  UMOV UR39, URZ ;  /* 0x0000003f00277c82 */ /* 0x000fe20008000000 */
[----:B------:R-:W-:Y:S02]  /*0c60*/  ULDC.64 UR8, c[0x0][0x650] ;  /* 0x0001940000087ab9 */ /* 0x000fe40000000a00 */
[----:B------:R-:W-:-:S04]  /*0c70*/  ULEA.HI UR7, UR7, UR6, URZ, 0x6 ;  /* 0x0000000607077291 */ /* 0x000fc8000f8f303f */
[----:B------:R-:W-:Y:S01]  /*0c80*/  USHF.R.S32.HI UR40, URZ, 0x6, UR7 ;  /* 0x000000063f287899 */ /* 0x000fe20008011407 */
[----:B--2---:R-:W-:-:S13]  /*0c90*/  ISETP.NE.AND P1, PT, R2, 0x1, PT ;  /* 0x000000010200780c */ /* 0x004fda0003f25270 */
[----:B------:R-:W0:Y:S01]  /*0ca0*/  @P1 LDC R19, c[0x0][0x10] ;  /* 0x00000400ff131b82 */ /* 0x000e220000000800 */
[----:B------:R-:W-:Y:S02]  /*0cb0*/  @P1 IMAD.MOV.U32 R7, RZ, RZ, RZ ;  /* 0x000000ffff071224 */ /* 0x000fe400078e00ff */
[----:B------:R-:W-:-:S05]  /*0cc0*/  @P1 IMAD.MOV.U32 R17, RZ, RZ, RZ ;  /* 0x000000ffff111224 */ /* 0x000fca00078e00ff */
[----:B------:R-:W1:Y:S01]  /*0cd0*/  @!P1 LDC R11, c[0x0][0xc] ;  /* 0x00000300ff0b9b82 */ /* 0x000e620000000800 */
[----:B------:R-:W-:Y:S01]  /*0ce0*/  ULDC UR4, c[0x0][0xc] ;  /* 0x0000030000047ab9 */ /* 0x000fe20000000800 */
[----:B------:R-:W-:Y:S02]  /*0cf0*/  ULDC UR5, c[0x0][0x10] ;  /* 0x0000040000057ab9 */ /* 0x000fe40000000800 */
[----:B------:R-:W-:-:S04]  /*0d00*/  UIMAD.WIDE.U32 UR4, UR4, UR5, URZ ;  /* 0x00000005040472a5 */ /* 0x000fc8000f8e003f */
[----:B------:R-:W2:Y:S01]  /*0d10*/  LDC R2, c[0x0][0x14] ;  /* 0x00000500ff027b82 */ /* 0x000ea20000000800 */
[----:B0-----:R-:W-:-:S04]  /*0d20*/  @P1 IMAD.WIDE.U32 R18, R19, UR12, R6 ;  /* 0x0000000c13121c25 */ /* 0x001fc8000f8e0006 */
[----:B------:R-:W-:Y:S02]  /*0d30*/  @P1 IMAD.IADD R17, R19, 0x1, R17 ;  /* 0x0000000113111824 */ /* 0x000fe400078e0211 */
[----:B-1----:R-:W-:-:S04]  /*0d40*/  @!P1 IMAD.WIDE.U32 R8, R6, R11, R8 ;  /* 0x0000000b06089225 */ /* 0x002fc800078e0008 */
[----:B------:R-:W-:Y:S02]  /*0d50*/  @!P1 IMAD.MOV.U32 R18, RZ, RZ, R8 ;  /* 0x000000ffff129224 */ /* 0x000fe400078e0008 */
[----:B------:R-:W-:Y:S02]  /*0d60*/  @!P1 IMAD.MOV.U32 R17, RZ, RZ, R9 ;  /* 0x000000ffff119224 */ /* 0x000fe400078e0009 */
[----:B--2---:R-:W-:-:S04]  /*0d70*/  IMAD.WIDE.U32 R12, R2, UR4, RZ ;  /* 0x00000004020c7c25 */ /* 0x004fc8000f8e00ff */
[----:B------:R-:W-:Y:S01]  /*0d80*/  IMAD R23, R2, UR5, RZ ;  /* 0x0000000502177c24 */ /* 0x000fe2000f8e02ff */
[----:B------:R0:W-:Y:S03]  /*0d90*/  STL.64 [R1], R12 ;  /* 0x0000000c01007387 */ /* 0x0001e60000100a00 */
[----:B------:R-:W-:Y:S01]  /*0da0*/  IMAD.IADD R23, R13, 0x1, R23 ;  /* 0x000000010d177824 */ /* 0x000fe200078e0217 */
[----:B------:R-:W-:Y:S06]  /*0db0*/  @P0 BRA `(.L_x_11) ;  /* 0x0000000000200947 */ /* 0x000fec0003800000 */
[----:B------:R-:W-:Y:S01]  /*0dc0*/  UISETP.GE.U32.AND UP0, UPT, UR40, 0x3, UPT ;  /* 0x000000032800788c */ /* 0x000fe2000bf06070 */
[----:B------:R-:W-:Y:S01]  /*0dd0*/  IADD3 R18, P0, R18, R12, RZ ;  /* 0x0000000c12127210 */ /* 0x000fe20007f1e0ff */
[----:B------:R-:W-:Y:S01]  /*0de0*/  UIMAD.WIDE.U32 UR4, UR40, -0x55555555, URZ ;  /* 0xaaaaaaab280478a5 */ /* 0x000fe2000f8e003f */
[----:B------:R-:W-:-:S03]  /*0df0*/  UMOV UR39, URZ ;  /* 0x0000003f00277c82 */ /* 0x000fc60008000000 */
[----:B------:R-:W-:Y:S01]  /*0e00*/  USHF.R.U32.HI UR4, URZ, 0x1, UR5 ;  /* 0x000000013f047899 */ /* 0x000fe20008011605 */
[----:B------:R-:W-:-:S03]  /*0e10*/  IMAD.X R17, R23, 0x1, R17, P0 ;  /* 0x0000000117117824 */ /* 0x000fc600000e0611 */
[----:B------:R-:W-:Y:S02]  /*0e20*/  UIMAD UR38, UR4, -0x3, UR40 ;  /* 0xfffffffd042678a4 */ /* 0x000fe4000f8e0228 */
[----:B------:R-:W-:-:S12]  /*0e30*/  @UP0 ULOP3.LUT UR39, UR4, 0x1, URZ, 0xc0, !UPT ;  /* 0x0000000104270892 */ /* 0x000fd8000f8ec03f */
.L_x_11:
[----:B------:R-:W-:Y:S01]  /*0e40*/  ISETP.GE.U32.AND P0, PT, R18, UR8, PT ;  /* 0x0000000812007c0c */ /* 0x000fe2000bf06070 */
[----:B------:R-:W-:Y:S01]  /*0e50*/  IMAD.MOV.U32 R19, RZ, RZ, -0x1 ;  /* 0xffffffffff137424 */ /* 0x000fe200078e00ff */
[----:B------:R-:W-:Y:S01]  /*0e60*/  PRMT R8, RZ, 0x7610, R8 ;  /* 0x00007610ff087816 */ /* 0x000fe20000000008 */
[----:B------:R-:W-:Y:S01]  /*0e70*/  IMAD.MOV.U32 R22, RZ, RZ, -0x1 ;  /* 0xffffffffff167424 */ /* 0x000fe200078e00ff */
[----:B------:R-:W-:Y:S01]  /*0e80*/  ISETP.GE.U32.AND.EX P0, PT, R17, UR9, PT, P0 ;  /* 0x0000000911007c0c */ /* 0x000fe2000bf06100 */
[----:B------:R-:W-:-:S12]  /*0e90*/  IMAD.MOV.U32 R2, RZ, RZ, -0x1 ;  /* 0xffffffffff027424 */ /* 0x000fd800078e00ff */
[----:B------:R-:W-:Y:S05]  /*0ea0*/  @P0 BRA `(.L_x_12) ;  /* 0x00000004002c0947 */ /* 0x000fea0003800000 */
[----:B------:R-:W1:Y:S01]  /*0eb0*/  LDC.64 R26, c[0x0][0x628] ;  /* 0x00018a00ff1a7b82 */ /* 0x000e620000000a00 */
[----:B------:R-:W-:Y:S02]  /*0ec0*/  IMAD.MOV.U32 R8, RZ, RZ, R18 ;  /* 0x000000ffff087224 */ /* 0x000fe400078e0012 */
[----:B------:R-:W-:-:S05]  /*0ed0*/  IMAD.MOV.U32 R9, RZ, RZ, R17 ;  /* 0x000000ffff097224 */ /* 0x000fca00078e0011 */
[----:B------:R-:W2:Y:S08]  /*0ee0*/  LDC R2, c[0x0][0x630] ;  /* 0x00018c00ff027b82 */ /* 0x000eb00000000800 */
[----:B------:R-:W3:Y:S01]  /*0ef0*/  LDC.64 R28, c[0x0][0x620] ;  /* 0x00018800ff1c7b82 */ /* 0x000ee20000000a00 */
[----:B-1----:R-:W-:-:S04]  /*0f00*/  ISETP.NE.U32.AND P0, PT, R26, RZ, PT ;  /* 0x000000ff1a00720c */ /* 0x002fc80003f05070 */
[----:B------:R-:W-:-:S13]  /*0f10*/  ISETP.NE.AND.EX P0, PT, R27, RZ, PT, P0 ;  /* 0x000000ff1b00720c */ /* 0x000fda0003f05300 */
[----:B--23--:R-:W-:Y:S05]  /*0f20*/  @!P0 BRA `(.L_x_13) ;  /* 0x0000000000288947 */ /* 0x00cfea0003800000 */
[----:B0-----:R-:W0:Y:S02]  /*0f30*/  LDC R13, c[0x0][0x634] ;  /* 0x00018d00ff0d7b82 */ /* 0x001e240000000800 */
[----:B0-----:R-:W-:-:S05]  /*0f40*/  IADD3 R13, P0, R18, R13, RZ ;  /* 0x0000000d120d7210 */ /* 0x001fca0007f1e0ff */
[----:B------:R-:W-:-:S04]  /*0f50*/  IMAD.X R15, RZ, RZ, R17, P0 ;  /* 0x000000ffff0f7224 */ /* 0x000fc800000e0611 */
[----:B------:R-:W-:-:S04]  /*0f60*/  IMAD.WIDE.U32 R8, R15, R26, RZ ;  /* 0x0000001a0f087225 */ /* 0x000fc800078e00ff */
[----:B------:R-:W-:-:S04]  /*0f70*/  IMAD.WIDE.U32 R10, P0, R13, R27, R8 ;  /* 0x0000001b0d0a7225 */ /* 0x000fc80007800008 */
[----:B------:R-:W-:-:S04]  /*0f80*/  IMAD.WIDE.U32 R8, R13, R26, RZ ;  /* 0x0000001a0d087225 */ /* 0x000fc800078e00ff */
[----:B------:R-:W-:Y:S01]  /*0f90*/  IMAD.X R13, RZ, RZ, RZ, P0 ;  /* 0x000000ffff0d7224 */ /* 0x000fe200000e06ff */
[----:B------:R-:W-:Y:S01]  /*0fa0*/  IADD3 RZ, P0, R9, R10, RZ ;  /* 0x0000000a09ff7210 */ /* 0x000fe20007f1e0ff */
[----:B------:R-:W-:-:S04]  /*0fb0*/  IMAD.MOV.U32 R12, RZ, RZ, R11 ;  /* 0x000000ffff0c7224 */ /* 0x000fc800078e000b */
[----:B------:R-:W-:-:S08]  /*0fc0*/  IMAD.WIDE.U32.X R8, R15, R27, R12, P0 ;  /* 0x0000001b0f087225 */ /* 0x000fd000000e040c */
.L_x_13:
[----:B------:R-:W1:Y:S01]  /*0fd0*/  LDC.64 R32, c[0x0][0x640] ;  /* 0x00019000ff207b82 */ /* 0x000e620000000a00 */
[-C--:B------:R-:W-:Y:S01]  /*0fe0*/  SHF.R.U64 R30, R8, R2.reuse, R9 ;  /* 0x00000002081e7219 */ /* 0x080fe20000001209 */
[----:B------:R-:W-:Y:S01]  /*0ff0*/  IMAD.MOV.U32 R19, RZ, RZ, R17 ;  /* 0x000000ffff137224 */ /* 0x000fe200078e0011 */
[----:B------:R-:W-:Y:S01]  /*1000*/  SHF.R.U32.HI R2, RZ, R2, R9 ;  /* 0x00000002ff027219 */ /* 0x000fe20000011609 */
[----:B------:R-:W-:Y:S01]  /*1010*/  IMAD.MOV.U32 R26, RZ, RZ, 0x1 ;  /* 0x00000001ff1a7424 */ /* 0x000fe200078e00ff */
[----:B------:R-:W-:-:S03]  /*1020*/  IADD3 R11, P0, RZ, -R30, RZ ;  /* 0x8000001eff0b7210 */ /* 0x000fc60007f1e0ff */
[----:B------:R-:W2:Y:S02]  /*1030*/  LDC R10, c[0x0][0x618] ;  /* 0x00018600ff0a7b82 */ /* 0x000ea40000000800 */
[----:B------:R-:W-:-:S04]  /*1040*/  IMAD.X R9, RZ, RZ, ~R2, P0 ;  /* 0x000000ffff097224 */ /* 0x000fc800000e0e02 */
[-C--:B------:R-:W-:Y:S02]  /*1050*/  IMAD R2, R9, R28.reuse, RZ ;  /* 0x0000001c09027224 */ /* 0x080fe400078e02ff */
[----:B0-----:R-:W0:Y:S01]  /*1060*/  LDC R13, c[0x0][0x608] ;  /* 0x00018200ff0d7b82 */ /* 0x001e220000000800 */
[----:B------:R-:W-:-:S04]  /*1070*/  IMAD.WIDE.U32 R8, R11, R28, R18 ;  /* 0x0000001c0b087225 */ /* 0x000fc800078e0012 */
[----:B------:R-:W-:Y:S02]  /*1080*/  IMAD R11, R11, R29, R2 ;  /* 0x0000001d0b0b7224 */ /* 0x000fe400078e0202 */
[----:B------:R-:W-:Y:S01]  /*1090*/  IMAD.MOV.U32 R2, RZ, RZ, -0x1 ;  /* 0xffffffffff027424 */ /* 0x000fe200078e00ff */
[----:B------:R-:W3:Y:S01]  /*10a0*/  LDC R31, c[0x0][0x658] ;  /* 0x00019600ff1f7b82 */ /* 0x000ee20000000800 */
[----:B------:R-:W-:Y:S01]  /*10b0*/  IMAD.IADD R9, R9, 0x1, R11 ;  /* 0x0000000109097824 */ /* 0x000fe200078e020b */
[----:B-1----:R-:W-:-:S04]  /*10c0*/  ISETP.NE.U32.AND P0, PT, R32, RZ, PT ;  /* 0x000000ff2000720c */ /* 0x002fc80003f05070 */
[----:B------:R-:W-:Y:S02]  /*10d0*/  ISETP.NE.AND.EX P0, PT, R33, RZ, PT, P0 ;  /* 0x000000ff2100720c */ /* 0x000fe40003f05300 */
[----:B------:R-:W1:Y:S01]  /*10e0*/  LDC R29, c[0x0][0x600] ;  /* 0x00018000ff1d7b82 */ /* 0x000e620000000800 */
[-CC-:B--2---:R-:W-:Y:S02]  /*10f0*/  SHF.R.U64 R27, R8, R10.reuse, R9.reuse ;  /* 0x0000000a081b7219 */ /* 0x184fe40000001209 */
[----:B------:R-:W-:-:S05]  /*1100*/  SHF.R.U32.HI R8, RZ, R10, R9 ;  /* 0x0000000aff087219 */ /* 0x000fca0000011609 */
[----:B------:R-:W2:Y:S01]  /*1110*/  LDC R22, c[0x0][0x648] ;  /* 0x00019200ff167b82 */ /* 0x000ea20000000800 */
[-CC-:B0-----:R-:W-:Y:S02]  /*1120*/  SHF.R.U64 R34, R27, R13.reuse, R8.reuse ;  /* 0x0000000d1b227219 */ /* 0x181fe40000001208 */
[----:B------:R-:W-:-:S05]  /*1130*/  SHF.R.U32.HI R8, RZ, R13, R8 ;  /* 0x0000000dff087219 */ /* 0x000fca0000011608 */
[----:B------:R-:W0:Y:S01]  /*1140*/  LDC R24, c[0x0][0x638] ;  /* 0x00018e00ff187b82 */ /* 0x000e220000000800 */
[-CC-:B---3--:R-:W-:Y:S02]  /*1150*/  SHF.R.U64 R36, R34, R31.reuse, R8.reuse ;  /* 0x0000001f22247219 */ /* 0x188fe40000001208 */
[-C--:B------:R-:W-:Y:S02]  /*1160*/  SHF.L.U32 R2, R2, R31.reuse, RZ ;  /* 0x0000001f02027219 */ /* 0x080fe400000006ff */
[----:B------:R-:W-:Y:S01]  /*1170*/  SHF.R.U32.HI R9, RZ, R31, R8 ;  /* 0x0000001fff097219 */ /* 0x000fe20000011608 */
[----:B------:R-:W-:Y:S01]  /*1180*/  IMAD.MOV.U32 R8, RZ, RZ, R36 ;  /* 0x000000ffff087224 */ /* 0x000fe200078e0024 */
[----:B------:R-:W-:Y:S01]  /*1190*/  LOP3.LUT R15, RZ, R2, RZ, 0x33, !PT ;  /* 0x00000002ff0f7212 */ /* 0x000fe200078e33ff */
[----:B------:R-:W3:Y:S01]  /*11a0*/  LDC R28, c[0x0][0x610] ;  /* 0x00018400ff1c7b82 */ /* 0x000ee20000000800 */
[----:B------:R-:W-:Y:S05]  /*11b0*/  @!P0 BRA `(.L_x_14) ;  /* 0x0000000000288947 */ /* 0x000fea0003800000 */
[----:B------:R-:W4:Y:S02]  /*11c0*/  LDC R13, c[0x0][0x64c] ;  /* 0x00019300ff0d7b82 */ /* 0x000f240000000800 */
[----:B----4-:R-:W-:-:S05]  /*11d0*/  IADD3 R13, P0, R36, R13, RZ ;  /* 0x0000000d240d7210 */ /* 0x010fca0007f1e0ff */
        /* <DEDUP_REMOVED lines=8> */
.L_x_14:
[----:B--2---:R-:W-:Y:S01]  /*1260*/  SHF.R.U64 R7, R8, R22, R9 ;  /* 0x0000001608077219 */ /* 0x004fe20000001209 */
[----:B-1----:R-:W-:Y:S01]  /*1270*/  VIADD R8, R29, 0xffffffff ;  /* 0xffffffff1d087836 */ /* 0x002fe20000000000 */
[----:B------:R-:W-:Y:S01]  /*1280*/  SHF.L.U32 R2, R26, R31, RZ ;  /* 0x0000001f1a027219 */ /* 0x000fe200000006ff */
[----:B------:R-:W-:Y:S01]  /*1290*/  @P1 IMAD R21, R25, R20, R6 ;  /* 0x0000001419151224 */ /* 0x000fe200078e0206 */
[----:B------:R-:W-:Y:S01]  /*12a0*/  LOP3.LUT R15, R34, R15, RZ, 0xc0, !PT ;  /* 0x0000000f220f7212 */ /* 0x000fe200078ec0ff */
[----:B------:R-:W-:Y:S01]  /*12b0*/  IMAD.MOV R9, RZ, RZ, -R7 ;  /* 0x000000ffff097224 */ /* 0x000fe200078e0a07 */
[----:B------:R-:W-:-:S03]  /*12c0*/  LOP3.LUT R8, R27, R8, RZ, 0xc0, !PT ;  /* 0x000000081b087212 */ /* 0x000fc600078ec0ff */
[----:B------:R-:W-:Y:S02]  /*12d0*/  IMAD R6, R2, R7, R15 ;  /* 0x0000000702067224 */ /* 0x000fe400078e020f */
[----:B0-----:R-:W-:Y:S02]  /*12e0*/  IMAD R2, R9, R24, R36 ;  /* 0x0000001809027224 */ /* 0x001fe400078e0224 */
[----:B---3--:R-:W-:Y:S02]  /*12f0*/  IMAD R19, R6, R28, R21 ;  /* 0x0000001c06137224 */ /* 0x008fe400078e0215 */
[----:B------:R-:W-:Y:S02]  /*1300*/  IMAD R2, R2, R29, R8 ;  /* 0x0000001d02027224 */ /* 0x000fe400078e0208 */
[----:B------:R-:W-:-:S03]  /*1310*/  IMAD.MOV.U32 R6, RZ, RZ, 0x1 ;  /* 0x00000001ff067424 */ /* 0x000fc600078e00ff */
[----:B------:R-:W-:Y:S02]  /*1320*/  SEL R22, R2, R19, !P1 ;  /* 0x0000001302167207 */ /* 0x000fe40004800000 */
[----:B------:R-:W-:Y:S01]  /*1330*/  SEL R19, R19, R2, !P1 ;  /* 0x0000000213137207 */ /* 0x000fe20004800000 */
[----:B------:R-:W-:Y:S01]  /*1340*/  IMAD.MOV.U32 R2, RZ, RZ, R30 ;  /* 0x000000ffff027224 */ /* 0x000fe200078e001e */
[----:B------:R-:W-:-:S07]  /*1350*/  PRMT R8, R6, 0x7610, R8 ;  /* 0x0000761006087816 */ /* 0x000fce0000000008 */
.L_x_12:
[----:B------:R-:W-:Y:S05]  /*1360*/  @!P2 BRA `(.L_x_15) ;  /* 0x00000000000ca947 */ /* 0x000fea0003800000 */
[----:B------:R-:W-:Y:S01]  /*1370*/  UCGABAR_WAIT ;  /* 0x0000000000007dc7 */ /* 0x000fe20008000000 */
[----:B------:R-:W-:Y:S01]  /*1380*/  CCTL.IVALL ;  /* 0x00000000ff00798f */ /* 0x000fe20002000000 */
[----:B------:R-:W-:Y:S05]  /*1390*/  BRA `(.L_x_16) ;  /* 0x0000000000047947 */ /* 0x000fea0003800000 */
.L_x_15:
[----:B------:R-:W-:Y:S06]  /*13a0*/  BAR.SYNC.DEFER_BLOCKING 0x0 ;  /* 0x0000000000007b1d */ /* 0x000fec0000010000 */
.L_x_16:
[----:B------:R-:W-:Y:S05]  /*13b0*/  @!P4 BRA `(.L_x_17) ;  /* 0x00000090008cc947 */ /* 0x000fea0003800000 */
[----:B------:R-:W-:-:S13]  /*13c0*/  ISETP.GT.U32.AND P0, PT, R35, 0x1, PT ;  /* 0x000000012300780c */ /* 0x000fda0003f04070 */
[----:B------:R-:W-:Y:S05]  /*13d0*/  @P0 EXIT ;  /* 0x000000000000094d */ /* 0x000fea0003800000 */
.L_x_18:
[----:B------:R-:W-:-:S08]  /*13e0*/  NOP ;  /* 0x0000000000007918 */ /* 0x000fd00000000000 */
[----:B------:R-:W1:Y:S02]  /*13f0*/  USETMAXREG.TRY_ALLOC.CTAPOOL UP0, 0xe8 ;  /* 0x000000e8000079c8 */ /* 0x000e640008000600 */
[----:B-1----:R-:W-:-:S13]  /*1400*/  PLOP3.LUT P0, PT, PT, PT, UP0, 0x80, 0x0 ;  /* 0x000000000000781c */ /* 0x002fda0003f0f008 */
[----:B------:R-:W-:Y:S05]  /*1410*/  @!P0 BRA `(.L_x_18) ;  /* 0xfffffffc00f08947 */ /* 0x000fea000383ffff */
[----:B------:R-:W-:-:S13]  /*1420*/  LOP3.LUT P0, RZ, R8, 0xff, RZ, 0xc0, !PT ;  /* 0x000000ff08ff7812 */ /* 0x000fda000780c0ff */
[----:B------:R-:W-:Y:S05]  /*1430*/  @!P0 EXIT ;  /* 0x000000000000894d */ /* 0x000fea0003800000 */
[----:B------:R-:W1:Y:S01]  /*1440*/  S2UR UR4, SR_CgaCtaId ;  /* 0x00000000000479c3 */ /* 0x000e620000008800 */
[----:B------:R-:W-:Y:S01]  /*1450*/  VIADD R14, R14, 0xffffffff ;  /* 0xffffffff0e0e7836 */ /* 0x000fe20000000000 */
[CC--:B------:R-:W-:Y:S01]  /*1460*/  LEA.HI R4, R0.reuse, R3.reuse, RZ, 0x2 ;  /* 0x0000000300047211 */ /* 0x0c0fe200078f10ff */
[----:B------:R-:W-:Y:S01]  /*1470*/  UMOV UR41, 0x400 ;  /* 0x0000040000297882 */ /* 0x000fe20000000000 */
[----:B------:R-:W-:Y:S01]  /*1480*/  LEA.HI R0, R0, R3, RZ, 0x5 ;  /* 0x0000000300007211 */ /* 0x000fe200078f28ff */
[----:B------:R-:W-:Y:S01]  /*1490*/  UISETP.LT.AND UP0, UPT, UR40, 0x1, UPT ;  /* 0x000000012800788c */ /* 0x000fe2000bf01270 */
[----:B------:R-:W-:Y:S01]  /*14a0*/  R2UR UR42, R14 ;  /* 0x000000000e2a72ca */ /* 0x000fe200000e0000 */
[----:B------:R-:W-:Y:S01]  /*14b0*/  USHF.L.U32 UR44, UR40, 0x1, URZ ;  /* 0x00000001282c7899 */ /* 0x000fe2000800063f */
[--C-:B------:R-:W-:Y:S01]  /*14c0*/  SHF.R.S32.HI R156, RZ, 0x2, R4.reuse ;  /* 0x00000002ff9c7819 */ /* 0x100fe20000011404 */
[----:B------:R-:W-:Y:S01]  /*14d0*/  USEL UR43, UR40, 0x1, UP0 ;  /* 0x00000001282b7887 */ /* 0x000fe20008000000 */
[----:B------:R-:W-:-:S02]  /*14e0*/  SHF.R.S32.HI R5, RZ, 0x1f, R4 ;  /* 0x0000001fff057819 */ /* 0x000fc40000011404 */
[----:B------:R-:W-:Y:S01]  /*14f0*/  LOP3.LUT R158, R4, 0xfffffffc, RZ, 0xc0, !PT ;  /* 0xfffffffc049e7812 */ /* 0x000fe200078ec0ff */
[----:B------:R-:W-:Y:S01]  /*1500*/  UIADD3 UR43, -UR43, UR40, URZ ;  /* 0x000000282b2b7290 */ /* 0x000fe2000fffe13f */
[----:B------:R-:W-:Y:S02]  /*1510*/  LEA.HI R5, R5, R156, RZ, 0x3 ;  /* 0x0000009c05057211 */ /* 0x000fe400078f18ff */
[----:B------:R-:W-:Y:S01]  /*1520*/  ISETP.NE.AND P0, PT, R14, RZ, PT ;  /* 0x000000ff0e00720c */ /* 0x000fe20003f05270 */
[----:B------:R-:W-:Y:S01]  /*1530*/  IMAD.IADD R158, R3, 0x1, -R158 ;  /* 0x00000001039e7824 */ /* 0x000fe200078e0a9e */
[----:B------:R-:W-:Y:S01]  /*1540*/  LOP3.LUT R5, R5, 0xfffffff8, RZ, 0xc0, !PT ;  /* 0xfffffff805057812 */ /* 0x000fe200078ec0ff */
[----:B------:R-:W-:Y:S01]  /*1550*/  USHF.L.U32 UR42, UR42, 0x3, URZ ;  /* 0x000000032a2a7899 */ /* 0x000fe2000800063f */
[----:B------:R-:W-:Y:S02]  /*1560*/  LOP3.LUT R174, R16, 0x1, RZ, 0xfc, !PT ;  /* 0x0000000110ae7812 */ /* 0x000fe400078efcff */
[----:B------:R-:W-:Y:S01]  /*1570*/  SEL R175, RZ, 0x1, P0 ;  /* 0x00000001ffaf7807 */ /* 0x000fe20000000000 */
[----:B------:R-:W-:Y:S01]  /*1580*/  IMAD.IADD R156, R156, 0x1, -R5 ;  /* 0x000000019c9c7824 */ /* 0x000fe200078e0a05 */
[----:B-1----:R-:W-:Y:S01]  /*1590*/  ULEA UR41, UR4, UR41, 0x18 ;  /* 0x0000002904297291 */ /* 0x002fe2000f8ec03f */
[----:B------:R-:W-:Y:S01]  /*15a0*/  SHF.R.S32.HI R5, RZ, 0x5, R0 ;  /* 0x00000005ff057819 */ /* 0x000fe20000011400 */
[----:B------:R-:W-:Y:S01]  /*15b0*/  IMAD.U32 R160, RZ, RZ, UR42 ;  /* 0x0000002affa07e24 */ /* 0x000fe2000f8e00ff */
[----:B------:R-:W-:Y:S01]  /*15c0*/  ULDC UR4, c[0x0][0x284] ;  /* 0x0000a10000047ab9 */ /* 0x000fe20000000800 */
[----:B------:R-:W-:Y:S01]  /*15d0*/  UIADD3 UR45, UR41, 0x40, URZ ;  /* 0x00000040292d7890 */ /* 0x000fe2000fffe03f */
[--C-:B------:R-:W-:Y:S01]  /*15e0*/  SHF.R.S32.HI R157, RZ, 0x1f, R156.reuse ;  /* 0x0000001fff9d7819 */ /* 0x100fe2000001149c */
[----:B------:R-:W-:Y:S01]  /*15f0*/  IMAD R163, R5, -0x10, -R156 ;  /* 0xfffffff005a37824 */ /* 0x000fe200078e0a9c */
[----:B------:R-:W-:-:S02]  /*1600*/  LOP3.LUT R162, R160, 0x8, RZ, 0xc0, !PT ;  /* 0x00000008a0a27812 */ /* 0x000fc400078ec0ff */
[----:B------:R-:W-:Y:S01]  /*1610*/  LOP3.LUT R160, R160, 0x8, RZ, 0xc, !PT ;  /* 0x00000008a0a07812 */ /* 0x000fe200078e0cff */
[----:B------:R-:W-:Y:S01]  /*1620*/  IMAD.U32 R159, RZ, RZ, UR45 ;  /* 0x0000002dff9f7e24 */ /* 0x000fe2000f8e00ff */
[----:B------:R-:W-:Y:S01]  /*1630*/  LOP3.LUT R162, R162, 0x18, RZ, 0x3c, !PT ;  /* 0x00000018a2a27812 */ /* 0x000fe200078e3cff */
[----:B------:R-:W-:-:S04]  /*1640*/  IMAD.WIDE R156, R5, 0x10, R156 ;  /* 0x00000010059c7825 */ /* 0x000fc800078e029c */
[----:B------:R-:W-:Y:S02]  /*1650*/  VIADD R161, R159, UR42 ;  /* 0x0000002a9fa17c36 */ /* 0x000fe40008000000 */
[----:B------:R-:W-:-:S07]  /*1660*/  VIADD R163, R163, UR4 ;  /* 0x00000004a3a37c36 */ /* 0x000fce0008000000 */
.L_x_294:
[----:B------:R-:W-:Y:S01]  /*1670*/  SHF.L.U32 R0, R175, 0x1f, RZ ;  /* 0x0000001faf007819 */ /* 0x000fe200000006ff */
[----:B------:R-:W-:Y:S02]  /*1680*/  ULDC UR4, c[0x0][0x28c] ;  /* 0x0000a30000047ab9 */ /* 0x000fe40000000800 */
[----:B------:R-:W-:Y:S01]  /*1690*/  ISETP.LT.AND P1, PT, RZ, UR4, PT ;  /* 0x00000004ff007c0c */ /* 0x000fe2000bf21270 */
[----:B------:R-:W1:Y:S02]  /*16a0*/  SYNCS.PHASECHK.TRANS64.TRYWAIT P0, [R159+UR42], R0 ;  /* 0x000000009f0075a7 */ /* 0x000e64000800016a */
[----:B-1-34-:R-:W-:Y:S10]  /*16b0*/  @!P0 BRA `(.L_x_19) ;  /* 0x0000009c00fc8947 */ /* 0x01aff40003800000 */
.L_x_315:
[----:B------:R-:W-:Y:S05]  /*16c0*/  @P1 BRA `(.L_x_20) ;  /* 0x0000000000401947 */ /* 0x000fea0003800000 */
[----:B-1----:R-:W-:Y:S01]  /*16d0*/  MOV R0, 0x0 ;  /* 0x0000000000007802 */ /* 0x002fe20000000f00 */
[----:B------:R-:W-:Y:S01]  /*16e0*/  ULDC.64 UR4, c[0x4][0x68] ;  /* 0x01001a0000047ab9 */ /* 0x000fe20000000a00 */
[----:B------:R-:W-:Y:S01]  /*16f0*/  ULDC.64 UR6, c[0x4][0x8] ;  /* 0x0100020000067ab9 */ /* 0x000fe20000000a00 */
[----:B------:R-:W-:Y:S01]  /*1700*/  IMAD.U32 R4, RZ, RZ, UR4 ;  /* 0x00000004ff047e24 */ /* 0x000fe2000f8e00ff */
[----:B------:R1:W2:Y:S01]  /*1710*/  LDC.64 R14, c[0x4][R0] ;  /* 0x01000000000e7b82 */ /* 0x0002a20000000a00 */
[----:B------:R-:W-:Y:S01]  /*1720*/  IMAD.U32 R5, RZ, RZ, UR5 ;  /* 0x00000005ff057e24 */ /* 0x000fe2000f8e00ff */
[----:B------:R-:W-:Y:S01]  /*1730*/  ULDC.64 UR4, c[0x4][0x70] ;  /* 0x01001c0000047ab9 */ /* 0x000fe20000000a00 */
[----:B------:R-:W-:Y:S02]  /*1740*/  IMAD.U32 R10, RZ, RZ, UR6 ;  /* 0x00000006ff0a7e24 */ /* 0x000fe4000f8e00ff */
[----:B------:R-:W-:Y:S02]  /*1750*/  IMAD.U32 R6, RZ, RZ, UR4 ;  /* 0x00000004ff067e24 */ /* 0x000fe4000f8e00ff */
[----:B------:R-:W-:-:S02]  /*1760*/  IMAD.U32 R7, RZ, RZ, UR5 ;  /* 0x00000005ff077e24 */ /* 0x000fc4000f8e00ff */
[----:B------:R-:W-:Y:S02]  /*1770*/  IMAD.U32 R11, RZ, RZ, UR7 ;  /* 0x00000007ff0b7e24 */ /* 0x000fe4000f8e00ff */
[----:B------:R-:W-:Y:S02]  /*1780*/  IMAD.MOV.U32 R8, RZ, RZ, 0x1e1 ;  /* 0x000001e1ff087424 */ /* 0x000fe400078e00ff */
[----:B0-----:R-:W-:Y:S02]  /*1790*/  IMAD.MOV.U32 R12, RZ, RZ, 0x1 ;  /* 0x00000001ff0c7424 */ /* 0x001fe400078e00ff */
[----:B-1----:R-:W-:-:S07]  /*17a0*/  IMAD.MOV.U32 R13, RZ, RZ, RZ ;  /* 0x000000ffff0d7224 */ /* 0x002fce00078e00ff */
[----:B------:R-:W-:-:S07]  /*17b0*/  LEPC R20, `(.L_x_20) ;  /* 0x000000001014794e */ /* 0x000fce0000000000 */
[----:B--2--5:R-:W-:Y:S05]  /*17c0*/  CALL.ABS.NOINC R14 ;  /* 0x000000000e007343 */ /* 0x024fea0003c00000 */
.L_x_20:
[----:B------:R-:W-:-:S13]  /*17d0*/  ISETP.NE.AND P0, PT, R174, 0x3, PT ;  /* 0x00000003ae00780c */ /* 0x000fda0003f05270 */
[----:B------:R-:W-:Y:S05]  /*17e0*/  @!P0 BRA `(.L_x_21) ;  /* 0x0000000000048947 */ /* 0x000fea0003800000 */
[----:B------:R-:W-:Y:S01]  /*17f0*/  BPT.TRAP 0x1 ;  /* 0x000000040000795c */ /* 0x000fe20000300000 */
.L_x_21:
[----:B------:R-:W-:Y:S02]  /*1800*/  IMAD.U32 R3, RZ, RZ, UR38 ;  /* 0x00000026ff037e24 */ /* 0x000fe4000f8e00ff */
[----:B-1----:R-:W-:-:S03]  /*1810*/  IMAD.U32 R0, RZ, RZ, UR39 ;  /* 0x00000027ff007e24 */ /* 0x002fc6000f8e00ff */
[----:B------:R-:W-:Y:S02]  /*1820*/  LEA R3, R3, UR41, 0x3 ;  /* 0x0000002903037c11 */ /* 0x000fe4000f8e18ff */
[----:B------:R-:W-:-:S04]  /*1830*/  SHF.L.U32 R0, R0, 0x1f, RZ ;  /* 0x0000001f00007819 */ /* 0x000fc800000006ff */
[----:B------:R1:W2:Y:S01]  /*1840*/  SYNCS.PHASECHK.TRANS64.TRYWAIT P1, [R3+URZ], R0 ;  /* 0x00000000030075a7 */ /* 0x0002a2000802017f */
[----:B------:R-:W-:Y:S05]  /*1850*/  @!P0 BRA `(.L_x_22) ;  /* 0x0000000000048947 */ /* 0x000fea0003800000 */
[----:B------:R-:W-:Y:S01]  /*1860*/  BPT.TRAP 0x1 ;  /* 0x000000040000795c */ /* 0x000fe20000300000 */
.L_x_22:
[----:B------:R-:W-:-:S05]  /*1870*/  IMAD.U32 R4, RZ, RZ, UR43 ;  /* 0x0000002bff047e24 */ /* 0x000fca000f8e00ff */
[----:B------:R-:W-:Y:S01]  /*1880*/  ISETP.GE.AND P2, PT, R4, 0x1, PT ;  /* 0x000000010400780c */ /* 0x000fe20003f46270 */
[----:B--2---:R-:W-:-:S12]  /*1890*/  @P1 BRA `(.L_x_23) ;  /* 0x0000000000081947 */ /* 0x004fd80003800000 */
[----:B------:R-:W2:Y:S02]  /*18a0*/  SYNCS.PHASECHK.TRANS64.TRYWAIT P1, [R3+URZ], R0 ;  /* 0x00000000030075a7 */ /* 0x000ea4000802017f */
[----:B--2---:R-:W-:Y:S05]  /*18b0*/  @!P1 BRA `(.L_x_24) ;  /* 0x0000009c00909947 */ /* 0x004fea0003800000 */
.L_x_23:
[----:B------:R-:W-:Y:S05]  /*18c0*/  WARPSYNC.ALL ;  /* 0x0000000000007948 */ /* 0x000fea0003800000 */
[----:B------:R-:W-:Y:S01]  /*18d0*/  UIADD3 UR4, UR41, 0x100, URZ ;  /* 0x0000010029047890 */ /* 0x000fe2000fffe03f */
[----:B------:R-:W-:Y:S01]  /*18e0*/  WARPGROUP.ARRIVE ;  /* 0x00000000000079c5 */ /* 0x000fe20000000000 */
[----:B------:R-:W-:Y:S02]  /*18f0*/  UIADD3 UR5, UR41, 0x6100, URZ ;  /* 0x0000610029057890 */ /* 0x000fe4000fffe03f */
[----:B------:R-:W-:Y:S02]  /*1900*/  USHF.R.U32.HI UR4, URZ, 0x4, UR4 ;  /* 0x000000043f047899 */ /* 0x000fe40008011604 */
[----:B------:R-:W-:-:S02]  /*1910*/  USHF.R.U32.HI UR5, URZ, 0x4, UR5 ;  /* 0x000000043f057899 */ /* 0x000fc40008011605 */
[----:B------:R-:W-:Y:S02]  /*1920*/  ULOP3.LUT UR4, UR4, 0x3fff, URZ, 0xc0, !UPT ;  /* 0x00003fff04047892 */ /* 0x000fe4000f8ec03f */
[----:B------:R-:W-:Y:S02]  /*1930*/  ULOP3.LUT UR5, UR5, 0x3fff, URZ, 0xc0, !UPT ;  /* 0x00003fff05057892 */ /* 0x000fe4000f8ec03f */
[----:B------:R-:W-:Y:S02]  /*1940*/  ULOP3.LUT UR8, UR4, 0x10000, URZ, 0xfc, !UPT ;  /* 0x0001000004087892 */ /* 0x000fe4000f8efc3f */
[----:B------:R-:W-:Y:S02]  /*1950*/  ULOP3.LUT UR9, UR5, 0x10000, URZ, 0xfc, !UPT ;  /* 0x0001000005097892 */ /* 0x000fe4000f8efc3f */
[----:B------:R-:W-:Y:S02]  /*1960*/  ULEA UR10, UR38, UR8, 0x9 ;  /* 0x00000008260a7291 */ /* 0x000fe4000f8e483f */
[----:B------:R-:W-:Y:S01]  /*1970*/  ULEA UR11, UR38, UR9, 0xb ;  /* 0x00000009260b7291 */ /* 0x000fe2000f8e583f */
[----:B------:R-:W-:Y:S01]  /*1980*/  UMOV UR5, 0x40000040 ;  /* 0x4000004000057882 */ /* 0x000fe20000000000 */
[----:B------:R-:W-:-:S03]  /*1990*/  UMOV UR7, 0x40000040 ;  /* 0x4000004000077882 */ /* 0x000fc60000000000 */
[----:B------:R-:W-:Y:S02]  /*19a0*/  UMOV UR4, UR10 ;  /* 0x0000000a00047c82 */ /* 0x000fe40008000000 */
[----:B------:R-:W-:Y:S02]  /*19b0*/  UMOV UR6, UR11 ;  /* 0x0000000b00067c82 */ /* 0x000fe40008000000 */
[----:B------:R-:W-:Y:S01]  /*19c0*/  HGMMA.64x256x16.F32 R24, gdesc[UR4], RZ, !UPT, gsb0 ;  /* 0x03e00000041879f0 */ /* 0x000fe2000c0008ff */
[----:B------:R-:W-:Y:S02]  /*19d0*/  UIADD3 UR4, UR10, 0x2, URZ ;  /* 0x000000020a047890 */ /* 0x000fe4000fffe03f */
[----:B------:R-:W-:Y:S01]  /*19e0*/  UIADD3 UR6, UR11, 0x2, URZ ;  /* 0x000000020b067890 */ /* 0x000fe2000fffe03f */
[----:B------:R-:W-:Y:S01]  /*19f0*/  UMOV UR5, 0x40000040 ;  /* 0x4000004000057882 */ /* 0x000fe20000000000 */
[----:B------:R-:W-:Y:S01]  /*1a00*/  UMOV UR7, 0x40000040 ;  /* 0x4000004000077882 */ /* 0x000fe20000000000 */
[----:B------:R-:W-:-:S02]  /*1a10*/  WARPGROUP.DEPBAR.LE gsb0, 0x0 ;  /* 0x00008000000079c5 */ /* 0x000fc40000010000 */
[----:B------:R-:W-:-:S15]  /*1a20*/  WARPGROUP.ARRIVE ;  /* 0x00000000000079c5 */ /* 0x000fde0000000000 */
[----:B------:R-:W-:-:S05]  /*1a30*/  NOP ;  /* 0x0000000000007918 */ /* 0x000fca0000000000 */
[----:B------:R-:W-:Y:S01]  /*1a40*/  HGMMA.64x256x16.F32 R24, gdesc[UR4], R24, gsb0 ;  /* 0x03e00000041879f0 */ /* 0x000fe20008000818 */
[----:B------:R-:W-:Y:S02]  /*1a50*/  UIADD3 UR4, UR10, 0x4, URZ ;  /* 0x000000040a047890 */ /* 0x000fe4000fffe03f */
[----:B------:R-:W-:Y:S01]  /*1a60*/  UIADD3 UR6, UR11, 0x4, URZ ;  /* 0x000000040b067890 */ /* 0x000fe2000fffe03f */
[----:B------:R-:W-:Y:S01]  /*1a70*/  UMOV UR5, 0x40000040 ;  /* 0x4000004000057882 */ /* 0x000fe20000000000 */
[----:B------:R-:W-:Y:S01]  /*1a80*/  UMOV UR7, 0x40000040 ;  /* 0x4000004000077882 */ /* 0x000fe20000000000 */
[----:B------:R-:W-:Y:S02]  /*1a90*/  WARPGROUP.DEPBAR.LE gsb0, 0x0 ;  /* 0x00008000000079c5 */ /* 0x000fe40000010000 */
        /* <DEDUP_REMOVED lines=10> */
[----:B------:R-:W-:Y:S03]  /*1b40*/  HGMMA.64x256x16.F32 R24, gdesc[UR4], R24, gsb0 ;  /* 0x03e00000041879f0 */ /* 0x000fe60008000818 */
[----:B------:R-:W-:Y:S02]  /*1b50*/  WARPGROUP.DEPBAR.LE gsb0, 0x0 ;  /* 0x00008000000079c5 */ /* 0x000fe40000010000 */
[----:B------:R-:W-:Y:S05]  /*1b60*/  @!P2 BRA `(.L_x_25) ;  /* 0x000000040020a947 */ /* 0x000fea0003800000 */
[----:B------:R-:W-:Y:S01]  /*1b70*/  UIADD3 UR4, UR38, 0x1, URZ ;  /* 0x0000000126047890 */ /* 0x000fe2000fffe03f */
[----:B-12---:R-:W-:Y:S02]  /*1b80*/  IMAD.U32 R0, RZ, RZ, UR43 ;  /* 0x0000002bff007e24 */ /* 0x006fe4000f8e00ff */
[----:B------:R-:W-:Y:S01]  /*1b90*/  IMAD.U32 R3, RZ, RZ, UR38 ;  /* 0x00000026ff037e24 */ /* 0x000fe2000f8e00ff */
[----:B------:R-:W-:-:S04]  /*1ba0*/  UISETP.NE.AND UP0, UPT, UR4, 0x3, UPT ;  /* 0x000000030400788c */ /* 0x000fc8000bf05270 */
[----:B------:R-:W-:Y:S02]  /*1bb0*/  USEL UR5, URZ, 0x1, UP0 ;  /* 0x000000013f057887 */ /* 0x000fe40008000000 */
[----:B------:R-:W-:Y:S02]  /*1bc0*/  USEL UR10, UR4, URZ, UP0 ;  /* 0x0000003f040a7287 */ /* 0x000fe40008000000 */
[----:B------:R-:W-:-:S06]  /*1bd0*/  ULOP3.LUT UR5, UR39, UR5, URZ, 0x3c, !UPT ;  /* 0x0000000527057292 */ /* 0x000fcc000f8e3c3f */
[----:B------:R-:W-:-:S07]  /*1be0*/  IMAD.U32 R6, RZ, RZ, UR5 ;  /* 0x00000005ff067e24 */ /* 0x000fce000f8e00ff */
.L_x_32:
[----:B------:R-:W-:Y:S05]  /*1bf0*/  @!P0 BRA `(.L_x_26) ;  /* 0x0000000000048947 */ /* 0x000fea0003800000 */
[----:B------:R-:W-:Y:S01]  /*1c00*/  BPT.TRAP 0x1 ;  /* 0x000000040000795c */ /* 0x000fe20000300000 */
.L_x_26:
[----:B------:R-:W-:Y:S01]  /*1c10*/  ULEA UR4, UR10, UR41, 0x3 ;  /* 0x000000290a047291 */ /* 0x000fe2000f8e183f */
[----:B------:R-:W-:-:S08]  /*1c20*/  SHF.L.U32 R4, R6, 0x1f, RZ ;  /* 0x0000001f06047819 */ /* 0x000fd000000006ff */
[----:B------:R1:W2:Y:S01]  /*1c30*/  SYNCS.PHASECHK.TRANS64.TRYWAIT P1, [UR4], R4 ;  /* 0x00000004ff0075a7 */ /* 0x0002a20008020144 */
[----:B------:R-:W-:Y:S05]  /*1c40*/  @!P0 BRA `(.L_x_27) ;  /* 0x0000000000048947 */ /* 0x000fea0003800000 */
[----:B------:R-:W-:Y:S01]  /*1c50*/  BPT.TRAP 0x1 ;  /* 0x000000040000795c */ /* 0x000fe20000300000 */
.L_x_27:
[----:B--2---:R-:W-:Y:S05]  /*1c60*/  @P1 BRA `(.L_x_28) ;  /* 0x0000000000081947 */ /* 0x004fea0003800000 */
[----:B------:R-:W2:Y:S02]  /*1c70*/  SYNCS.PHASECHK.TRANS64.TRYWAIT P1, [UR4], R4 ;  /* 0x00000004ff0075a7 */ /* 0x000ea40008020144 */
[----:B--2---:R-:W-:Y:S05]  /*1c80*/  @!P1 BRA `(.L_x_29) ;  /* 0x0000009800b09947 */ /* 0x004fea0003800000 */
.L_x_28:
[----:B------:R-:W-:Y:S01]  /*1c90*/  ULEA UR11, UR10, UR8, 0x9 ;  /* 0x000000080a0b7291 */ /* 0x000fe2000f8e483f */
[----:B------:R-:W-:Y:S01]  /*1ca0*/  WARPGROUP.ARRIVE ;  /* 0x00000000000079c5 */ /* 0x000fe20000000000 */
[----:B------:R-:W-:Y:S01]  /*1cb0*/  ULEA UR12, UR10, UR9, 0xb ;  /* 0x000000090a0c7291 */ /* 0x000fe2000f8e583f */
[----:B------:R-:W-:Y:S01]  /*1cc0*/  UMOV UR5, 0x40000040 ;  /* 0x4000004000057882 */ /* 0x000fe20000000000 */
[----:B------:R-:W-:-:S03]  /*1cd0*/  UMOV UR7, 0x40000040 ;  /* 0x4000004000077882 */ /* 0x000fc60000000000 */
[----:B------:R-:W-:Y:S02]  /*1ce0*/  UMOV UR4, UR11 ;  /* 0x0000000b00047c82 */ /* 0x000fe40008000000 */
[----:B------:R-:W-:Y:S02]  /*1cf0*/  UMOV UR6, UR12 ;  /* 0x0000000c00067c82 */ /* 0x000fe40008000000 */
[----:B------:R-:W-:Y:S01]  /*1d00*/  HGMMA.64x256x16.F32 R24, gdesc[UR4], R24, gsb0 ;  /* 0x03e00000041879f0 */ /* 0x000fe20008000818 */
        /* <DEDUP_REMOVED lines=26> */
[----:B------:R-:W-:Y:S01]  /*1eb0*/  BPT.TRAP 0x1 ;  /* 0x000000040000795c */ /* 0x000fe20000300000 */
.L_x_30:
[----:B------:R-:W-:-:S13]  /*1ec0*/  ISETP.NE.AND P1, PT, R153, RZ, PT ;  /* 0x000000ff9900720c */ /* 0x000fda0003f25270 */
[----:B-12---:R-:W-:-:S05]  /*1ed0*/  @P1 LEA R4, R3, UR41, 0x3 ;  /* 0x0000002903041c11 */ /* 0x006fca000f8e18ff */
[----:B------:R-:W-:-:S05]  /*1ee0*/  @P1 VIADD R5, R4, 0x18 ;  /* 0x0000001804051836 */ /* 0x000fca0000000000 */
[----:B------:R-:W-:-:S04]  /*1ef0*/  @P1 PRMT R5, R152, 0x654, R5 ;  /* 0x0000065498051816 */ /* 0x000fc80000000005 */
[----:B------:R1:W-:Y:S01]  /*1f00*/  @P1 SYNCS.ARRIVE.TRANS64.RED.A1T0 RZ, [R5+URZ], RZ ;  /* 0x000000ff05ff19a7 */ /* 0x0003e2000810043f */
[----:B------:R-:W-:-:S13]  /*1f10*/  ISETP.GT.U32.AND P1, PT, R16, 0x1, PT ;  /* 0x000000011000780c */ /* 0x000fda0003f24070 */
[----:B-1----:R-:W-:Y:S05]  /*1f20*/  @P1 BRA `(.L_x_31) ;  /* 0x0000000000041947 */ /* 0x002fea0003800000 */
[----:B------:R-:W-:Y:S01]  /*1f30*/  BPT.TRAP 0x1 ;  /* 0x000000040000795c */ /* 0x000fe20000300000 */
.L_x_31:
[----:B------:R-:W-:Y:S01]  /*1f40*/  UIADD3 UR10, UR10, 0x1, URZ ;  /* 0x000000010a0a7890 */ /* 0x000fe2000fffe03f */
[C---:B------:R-:W-:Y:S01]  /*1f50*/  ISETP.GT.AND P2, PT, R0.reuse, 0x1, PT ;  /* 0x000000010000780c */ /* 0x040fe20003f44270 */
[----:B------:R-:W-:Y:S02]  /*1f60*/  VIADD R3, R3, 0x1 ;  /* 0x0000000103037836 */ /* 0x000fe40000000000 */
[----:B------:R-:W-:Y:S01]  /*1f70*/  UISETP.NE.AND UP0, UPT, UR10, 0x3, UPT ;  /* 0x000000030a00788c */ /* 0x000fe2000bf05270 */
[----:B------:R-:W-:Y:S02]  /*1f80*/  VIADD R0, R0, 0xffffffff ;  /* 0xffffffff00007836 */ /* 0x000fe40000000000 */
[C---:B------:R-:W-:Y:S01]  /*1f90*/  ISETP.NE.AND P1, PT, R3.reuse, 0x3, PT ;  /* 0x000000030300780c */ /* 0x040fe20003f25270 */
[----:B------:R-:W-:Y:S02]  /*1fa0*/  USEL UR4, URZ, 0x1, UP0 ;  /* 0x000000013f047887 */ /* 0x000fe40008000000 */
[----:B------:R-:W-:Y:S01]  /*1fb0*/  USEL UR10, UR10, URZ, UP0 ;  /* 0x0000003f0a0a7287 */ /* 0x000fe20008000000 */
[----:B------:R-:W-:-:S03]  /*1fc0*/  SEL R3, R3, RZ, P1 ;  /* 0x000000ff03037207 */ /* 0x000fc60000800000 */
[----:B------:R-:W-:Y:S01]  /*1fd0*/  LOP3.LUT R6, R6, UR4, RZ, 0x3c, !PT ;  /* 0x0000000406067c12 */ /* 0x000fe2000f8e3cff */
[----:B------:R-:W-:Y:S07]  /*1fe0*/  @P2 BRA `(.L_x_32) ;  /* 0xfffffffc00002947 */ /* 0x000fee000383ffff */
.L_x_25:
[----:B-12---:R-:W1:Y:S01]  /*1ff0*/  LDC R0, c[0x0][0x28c] ;  /* 0x0000a300ff007b82 */ /* 0x006e620000000800 */
[----:B------:R2:W-:Y:S01]  /*2000*/  SYNCS.ARRIVE.TRANS64.A1T0 RZ, [R160+UR45], RZ ;  /* 0x000000ffa0ff79a7 */ /* 0x0005e2000810002d */
[----:B-1----:R-:W-:-:S13]  /*2010*/  ISETP.GE.AND P1, PT, R0, 0x1, PT ;  /* 0x000000010000780c */ /* 0x002fda0003f26270 */
[----:B--2---:R-:W-:Y:S05]  /*2020*/  @!P1 BRA `(.L_x_33) ;  /* 0x0000000000449947 */ /* 0x004fea0003800000 */
[----:B------:R-:W-:Y:S05]  /*2030*/  @!P0 BRA `(.L_x_34) ;  /* 0x0000000000048947 */ /* 0x000fea0003800000 */
[----:B------:R-:W-:Y:S01]  /*2040*/  BPT.TRAP 0x1 ;  /* 0x000000040000795c */ /* 0x000fe20000300000 */
.L_x_34:
[----:B------:R-:W-:-:S13]  /*2050*/  ISETP.NE.AND P0, PT, R153, RZ, PT ;  /* 0x000000ff9900720c */ /* 0x000fda0003f05270 */
[----:B------:R-:W-:-:S05]  /*2060*/  VOTEU.ANY UP0, P0 ;  /* 0x00000000003f7886 */ /* 0x000fca0000000100 */
[----:B------:R-:W-:-:S06]  /*2070*/  @UP0 UIADD3 UR4, UR43, UR38, URZ ;  /* 0x000000262b040290 */ /* 0x000fcc000fffe03f */
[----:B------:R-:W-:Y:S02]  /*2080*/  IMAD.U32 R4, RZ, RZ, UR4 ;  /* 0x00000004ff047e24 */ /* 0x000fe4000f8e00ff */
[----:B------:R-:W-:Y:S02]  /*2090*/  IMAD.U32 R3, RZ, RZ, UR4 ;  /* 0x00000004ff037e24 */ /* 0x000fe4000f8e00ff */
[----:B------:R-:W-:-:S05]  /*20a0*/  @P0 IMAD.WIDE.U32 R4, R4, -0x55555555, RZ ;  /* 0xaaaaaaab04040825 */ /* 0x000fca00078e00ff */
[----:B------:R-:W-:-:S05]  /*20b0*/  @P0 SHF.R.U32.HI R0, RZ, 0x1, R5 ;  /* 0x00000001ff000819 */ /* 0x000fca0000011605 */
[----:B------:R-:W-:-:S05]  /*20c0*/  @P0 IMAD R0, R0, -0x3, R3 ;  /* 0xfffffffd00000824 */ /* 0x000fca00078e0203 */
[----:B------:R-:W-:-:S05]  /*20d0*/  @P0 LEA R0, R0, UR41, 0x3 ;  /* 0x0000002900000c11 */ /* 0x000fca000f8e18ff */
[----:B------:R-:W-:-:S05]  /*20e0*/  @P0 VIADD R3, R0, 0x18 ;  /* 0x0000001800030836 */ /* 0x000fca0000000000 */
[----:B------:R-:W-:-:S04]  /*20f0*/  @P0 PRMT R3, R152, 0x654, R3 ;  /* 0x0000065498030816 */ /* 0x000fc80000000003 */
[----:B------:R1:W-:Y:S01]  /*2100*/  @P0 SYNCS.ARRIVE.TRANS64.RED.A1T0 RZ, [R3+URZ], RZ ;  /* 0x000000ff03ff09a7 */ /* 0x0003e2000810043f */
[----:B------:R-:W-:-:S13]  /*2110*/  ISETP.GT.U32.AND P0, PT, R16, 0x1, PT ;  /* 0x000000011000780c */ /* 0x000fda0003f04070 */
[----:B-1----:R-:W-:Y:S05]  /*2120*/  @P0 BRA `(.L_x_33) ;  /* 0x0000000000040947 */ /* 0x002fea0003800000 */
[----:B------:R-:W-:Y:S01]  /*2130*/  BPT.TRAP 0x1 ;  /* 0x000000040000795c */ /* 0x000fe20000300000 */
.L_x_33:
[----:B------:R-:W-:Y:S01]  /*2140*/  SHF.L.U32 R0, R175, 0x1f, RZ ;  /* 0x0000001faf007819 */ /* 0x000fe200000006ff */
[----:B------:R-:W-:Y:S01]  /*2150*/  UIADD3 UR38, UR44, UR38, URZ ;  /* 0x000000262c267290 */ /* 0x000fe2000fffe03f */
[----:B------:R-:W1:Y:S01]  /*2160*/  LDC R15, c[0x0][0x288] ;  /* 0x0000a200ff0f7b82 */ /* 0x000e620000000800 */
[----:B------:R-:W-:Y:S01]  /*2170*/  UISETP.GE.U32.AND UP1, UPT, UR44, 0x3, UPT ;  /* 0x000000032c00788c */ /* 0x000fe2000bf26070 */
[----:B------:R-:W-:Y:S01]  /*2180*/  IMAD.SHL.U32 R8, R158, 0x2, RZ ;  /* 0x000000029e087824 */ /* 0x000fe200078e00ff */
[----:B------:R-:W-:Y:S02]  /*2190*/  UISETP.GT.U32.AND UP0, UPT, UR38, 0x2, UPT ;  /* 0x000000022600788c */ /* 0x000fe4000bf04070 */
[----:B------:R-:W-:Y:S02]  /*21a0*/  UIMAD.WIDE.U32 UR4, UR38, -0x55555555, URZ ;  /* 0xaaaaaaab260478a5 */ /* 0x000fe4000f8e003f */
[----:B------:R-:W-:Y:S01]  /*21b0*/  UISETP.LT.U32.AND UP0, UPT, UR44, 0x3, UP0 ;  /* 0x000000032c00788c */ /* 0x000fe20008701070 */
[----:B------:R-:W2:Y:S01]  /*21c0*/  SYNCS.PHASECHK.TRANS64.TRYWAIT P0, [R159+UR42+0x10], R0 ;  /* 0x000010009f0075a7 */ /* 0x000ea2000800016a */
[----:B------:R-:W-:Y:S01]  /*21d0*/  USHF.R.U32.HI UR4, URZ, 0x1, UR5 ;  /* 0x000000013f047899 */ /* 0x000fe20008011605 */
[----:B------:R-:W-:Y:S01]  /*21e0*/  SHF.R.S32.HI R9, RZ, 0x1f, R8 ;  /* 0x0000001fff097819 */ /* 0x000fe20000011408 */
[----:B------:R-:W-:-:S02]  /*21f0*/  USEL UR6, URZ, 0x1, !UP0 ;  /* 0x000000013f067887 */ /* 0x000fc4000c000000 */
[----:B------:R-:W-:Y:S02]  /*2200*/  UIMAD UR38, UR4, -0x3, UR38 ;  /* 0xfffffffd042678a4 */ /* 0x000fe4000f8e0226 */
[----:B------:R-:W-:-:S04]  /*2210*/  ULOP3.LUT UR39, UR39, UR6, URZ, 0x3c, !UPT ;  /* 0x0000000627277292 */ /* 0x000fc8000f8e3c3f */
[----:B------:R-:W-:Y:S01]  /*2220*/  @UP1 ULOP3.LUT UR39, UR39, 0x1, UR4, 0x78, !UPT ;  /* 0x0000000127271892 */ /* 0x000fe2000f8e7804 */
[----:B-12---:R-:W-:Y:S11]  /*2230*/  @!P0 BRA `(.L_x_35) ;  /* 0x00000094005c8947 */ /* 0x006ff60003800000 */
.L_x_316:
[----:B------:R-:W-:Y:S01]  /*2240*/  IMAD.SHL.U32 R14, R19, 0x40, RZ ;  /* 0x00000040130e7824 */ /* 0x000fe200078e00ff */
[----:B------:R-:W-:Y:S01]  /*2250*/  ULDC UR6, c[0x0][0x284] ;  /* 0x0000a10000067ab9 */ /* 0x000fe20000000800 */
[----:B0-----:R-:W-:Y:S01]  /*2260*/  IMAD.SHL.U32 R12, R22, 0x100, RZ ;  /* 0x00000100160c7824 */ /* 0x001fe200078e00ff */
[----:B------:R-:W-:Y:S01]  /*2270*/  SHF.R.S32.HI R165, RZ, 0x1f, R2 ;  /* 0x0000001fffa57819 */ /* 0x000fe20000011402 */
[----:B------:R-:W-:Y:S01]  /*2280*/  ULDC.64 UR4, c[0x0][0x5d0] ;  /* 0x0001740000047ab9 */ /* 0x000fe20000000a00 */
[----:B------:R-:W-:Y:S01]  /*2290*/  ISETP.GE.AND P0, PT, R14, UR6, PT ;  /* 0x000000060e007c0c */ /* 0x000fe2000bf06270 */
[----:B------:R-:W-:Y:S01]  /*22a0*/  IMAD.WIDE.U32 R4, R2, UR4, R8 ;  /* 0x0000000402047c25 */ /* 0x000fe2000f8e0008 */
[----:B------:R-:W-:Y:S02]  /*22b0*/  SHF.R.S32.HI R13, RZ, 0x1f, R12 ;  /* 0x0000001fff0d7819 */ /* 0x000fe4000001140c */
[C---:B------:R-:W-:Y:S01]  /*22c0*/  ISETP.GE.OR P0, PT, R12.reuse, R15, P0 ;  /* 0x0000000f0c00720c */ /* 0x040fe20000706670 */
[----:B------:R-:W-:Y:S01]  /*22d0*/  IMAD R3, R165, UR4, RZ ;  /* 0x00000004a5037c24 */ /* 0x000fe2000f8e02ff */
[----:B------:R-:W-:-:S03]  /*22e0*/  IADD3 R6, P1, R12, R4, RZ ;  /* 0x000000040c067210 */ /* 0x000fc60007f3e0ff */
[----:B------:R-:W-:-:S05]  /*22f0*/  IMAD R3, R2, UR5, R3 ;  /* 0x0000000502037c24 */ /* 0x000fca000f8e0203 */
[----:B------:R-:W-:-:S03]  /*2300*/  IADD3.X R7, R13, R5, R3, P1, !PT ;  /* 0x000000050d077210 */ /* 0x000fc60000ffe403 */
[----:B------:R-:W-:Y:S05]  /*2310*/  @P0 BRA `(.L_x_36) ;  /* 0x0000007c00040947 */ /* 0x000fea0003800000 */
[----:B------:R-:W0:Y:S01]  /*2320*/  LDC.64 R10, c[0x0][0x5c8] ;  /* 0x00017200ff0a7b82 */ /* 0x000e220000000a00 */
[----:B-----5:R-:W-:Y:S01]  /*2330*/  FSETP.NEU.AND P0, PT, R155, RZ, PT ;  /* 0x000000ff9b00720b */ /* 0x020fe20003f0d000 */
[----:B------:R-:W-:Y:S01]  /*2340*/  IMAD R3, R158, -0x2, R15 ;  /* 0xfffffffe9e037824 */ /* 0x000fe200078e020f */
[----:B------:R-:W-:Y:S01]  /*2350*/  BSSY B0, `(.L_x_36) ;  /* 0x00007bd000007945 */ /* 0x000fe20003800000 */
[----:B------:R-:W-:-:S04]  /*2360*/  IMAD.WIDE R166, R19, 0x40, R156 ;  /* 0x0000004013a67825 */ /* 0x000fc800078e029c */
[----:B-1----:R-:W-:Y:S02]  /*2370*/  IMAD.IADD R0, R3, 0x1, -R12 ;  /* 0x0000000103007824 */ /* 0x002fe400078e0a0c */
[----:B------:R-:W-:-:S03]  /*2380*/  IMAD.IADD R3, R163, 0x1, -R14 ;  /* 0x00000001a3037824 */ /* 0x000fc600078e0a0e */
[----:B------:R-:W-:-:S04]  /*2390*/  ISETP.GT.AND P2, PT, R0, RZ, PT ;  /* 0x000000ff0000720c */ /* 0x000fc80003f44270 */
[----:B------:R-:W-:Y:S01]  /*23a0*/  ISETP.GT.AND P1, PT, R3, RZ, P2 ;  /* 0x000000ff0300720c */ /* 0x000fe20001724270 */
[-C--:B0-----:R-:W-:Y:S02]  /*23b0*/  IMAD R4, R167, R10.reuse, RZ ;  /* 0x0000000aa7047224 */ /* 0x081fe400078e02ff */
[----:B------:R-:W-:-:S04]  /*23c0*/  IMAD.WIDE.U32 R6, R166, R10, R6 ;  /* 0x0000000aa6067225 */ /* 0x000fc800078e0006 */
[----:B------:R-:W-:-:S04]  /*23d0*/  IMAD R5, R166, R11, R4 ;  /* 0x0000000ba6057224 */ /* 0x000fc800078e0204 */
[----:B------:R-:W-:Y:S01]  /*23e0*/  IMAD.IADD R179, R7, 0x1, R5 ;  /* 0x0000000107b37824 */ /* 0x000fe200078e0205 */
[----:B------:R-:W-:Y:S06]  /*23f0*/  @!P0 BRA `(.L_x_37) ;  /* 0x0000005400988947 */ /* 0x000fec0003800000 */
[----:B------:R-:W0:Y:S01]  /*2400*/  LDC.64 R20, c[0x0][0x5b8] ;  /* 0x00016e00ff147b82 */ /* 0x000e220000000a00 */
[----:B------:R-:W-:-:S07]  /*2410*/  ULDC.64 UR4, c[0x0][0x5c0] ;  /* 0x0001700000047ab9 */ /* 0x000fce0000000a00 */
[----:B------:R-:W1:Y:S08]  /*2420*/  LDC.64 R168, c[0x0][0x5b0] ;  /* 0x00016c00ffa87b82 */ /* 0x000e700000000a00 */
[----:B------:R-:W2:Y:S01]  /*2430*/  LDC.64 R14, c[0x0][0x5a8] ;  /* 0x00016a00ff0e7b82 */ /* 0x000ea20000000a00 */
[-C--:B0-----:R-:W-:Y:S02]  /*2440*/  IMAD R7, R165, R20.reuse, RZ ;  /* 0x00000014a5077224 */ /* 0x081fe400078e02ff */
[----:B------:R-:W-:-:S04]  /*2450*/  IMAD.WIDE.U32 R4, R2, R20, R8 ;  /* 0x0000001402047225 */ /* 0x000fc800078e0008 */
[----:B------:R-:W-:Y:S01]  /*2460*/  IMAD R177, R2, R21, R7 ;  /* 0x0000001502b17224 */ /* 0x000fe200078e0207 */
[----:B------:R-:W-:Y:S01]  /*2470*/  IADD3 R164, P0, R12, R4, RZ ;  /* 0x000000040ca47210 */ /* 0x000fe20007f1e0ff */
[----:B-1----:R-:W-:-:S03]  /*2480*/  IMAD R4, R167, R168, RZ ;  /* 0x000000a8a7047224 */ /* 0x002fc600078e02ff */
[----:B------:R-:W-:Y:S01]  /*2490*/  IADD3.X R165, R13, R5, R177, P0, !PT ;  /* 0x000000050da57210 */ /* 0x000fe200007fe4b1 */
[C---:B------:R-:W-:Y:S02]  /*24a0*/  IMAD R21, R166.reuse, R169, R4 ;  /* 0x000000a9a6157224 */ /* 0x040fe400078e0204 */
[----:B------:R-:W-:-:S04]  /*24b0*/  IMAD.WIDE.U32 R4, R166, R168, R164 ;  /* 0x000000a8a6047225 */ /* 0x000fc800078e00a4 */
[----:B------:R-:W-:Y:S01]  /*24c0*/  IMAD.IADD R5, R5, 0x1, R21 ;  /* 0x0000000105057824 */ /* 0x000fe200078e0215 */
[----:B--2---:R-:W-:-:S04]  /*24d0*/  LEA R170, P0, R4, R14, 0x1 ;  /* 0x0000000e04aa7211 */ /* 0x004fc800078008ff */
[----:B------:R-:W-:-:S05]  /*24e0*/  LEA.HI.X R171, R4, R15, R5, 0x1, P0 ;  /* 0x0000000f04ab7211 */ /* 0x000fca00000f0c05 */
[----:B------:R0:W2:Y:S01]  /*24f0*/  @P1 LDG.E.LTC128B.U16 R19, desc[UR36][R170.64] ;  /* 0x00000024aa131981 */ /* 0x0000a2000c1e1520 */
[----:B------:R-:W-:Y:S01]  /*2500*/  IMAD.WIDE.U32 R4, R166, R168, R12 ;  /* 0x000000a8a6047225 */ /* 0x000fe200078e000c */
[----:B------:R-:W-:Y:S02]  /*2510*/  BSSY B1, `(.L_x_38) ;  /* 0x0000014000017945 */ /* 0x000fe40003800000 */
[----:B------:R-:W-:-:S04]  /*2520*/  IADD3 R172, P0, R8, R4, RZ ;  /* 0x0000000408ac7210 */ /* 0x000fc80007f1e0ff */
[----:B------:R-:W-:Y:S01]  /*2530*/  IADD3.X R173, R9, R21, R5, P0, !PT ;  /* 0x0000001509ad7210 */ /* 0x000fe200007fe405 */
[C---:B0-----:R-:W-:Y:S01]  /*2540*/  IMAD.SHL.U32 R170, R168.reuse, 0x8, RZ ;  /* 0x00000008a8aa7824 */ /* 0x041fe200078e00ff */
[----:B------:R-:W-:Y:S01]  /*2550*/  SHF.L.U64.HI R171, R168, 0x3, R169 ;  /* 0x00000003a8ab7819 */ /* 0x000fe200000102a9 */
[----:B------:R-:W-:-:S04]  /*2560*/  IMAD.WIDE.U32 R172, R2, R20, R172 ;  /* 0x0000001402ac7225 */ /* 0x000fc800078e00ac */
[----:B------:R-:W-:Y:S02]  /*2570*/  IMAD.IADD R7, R177, 0x1, R173 ;  /* 0x00000001b1077824 */ /* 0x000fe400078e02ad */
[----:B--2---:R-:W-:-:S05]  /*2580*/  HADD2.F32 R4, -RZ, R19.H0_H0 ;  /* 0x20000013ff047230 */ /* 0x004fca0000004100 */
[----:B------:R-:W-:Y:S01]  /*2590*/  FMUL R5, R4, R155 ;  /* 0x0000009b04057220 */ /* 0x000fe20000400000 */
[----:B------:R-:W-:-:S03]  /*25a0*/  LEA R4, P0, R6, UR4, 0x1 ;  /* 0x0000000406047c11 */ /* 0x000fc6000f8008ff */
[----:B------:R-:W-:Y:S01]  /*25b0*/  FFMA R24, R24, R154, R5 ;  /* 0x0000009a18187223 */ /* 0x000fe20000000005 */
[----:B------:R-:W-:Y:S02]  /*25c0*/  LEA.HI.X R5, R6, UR5, R179, 0x1, P0 ;  /* 0x0000000506057c11 */ /* 0x000fe400080f0cb3 */
[----:B------:R-:W-:Y:S02]  /*25d0*/  ISETP.GT.AND P0, PT, R0, 0x1, PT ;  /* 0x000000010000780c */ /* 0x000fe40003f04270 */
[----:B------:R-:W-:Y:S02]  /*25e0*/  F2FP.F16.F32.PACK_AB R24, RZ, R24 ;  /* 0x00000018ff18723e */ /* 0x000fe400000000ff */
[----:B------:R-:W-:Y:S02]  /*25f0*/  ISETP.GT.AND P3, PT, R3, RZ, P0 ;  /* 0x000000ff0300720c */ /* 0x000fe40000764270 */
[C---:B------:R-:W-:Y:S01]  /*2600*/  LEA R6, P4, R172.reuse, R14, 0x1 ;  /* 0x0000000eac067211 */ /* 0x040fe200078808ff */
[----:B------:R0:W-:Y:S03]  /*2610*/  @P1 STG.E.U16 desc[UR36][R4.64], R24 ;  /* 0x0000001804001986 */ /* 0x0001e6000c101524 */
[----:B------:R-:W-:-:S07]  /*2620*/  LEA.HI.X R7, R172, R15, R7, 0x1, P4 ;  /* 0x0000000fac077211 */ /* 0x000fce00020f0c07 */
[----:B------:R-:W-:Y:S05]  /*2630*/  @!P3 BRA `(.L_x_39) ;  /* 0x000000000004b947 */ /* 0x000fea0003800000 */
[----:B------:R1:W5:Y:S02]  /*2640*/  LDG.E.LTC128B.U16 R19, desc[UR36][R6.64+0x2] ;  /* 0x0000022406137981 */ /* 0x000364000c1e1520 */
.L_x_39:
[----:B------:R-:W-:Y:S05]  /*2650*/  BSYNC B1 ;  /* 0x0000000000017941 */ /* 0x000fea0003800000 */
.L_x_38:
[----:B-----5:R-:W-:Y:S01]  /*2660*/  HADD2.F32 R22, -RZ, R19.H0_H0 ;  /* 0x20000013ff167230 */ /* 0x020fe20000004100 */
[----:B------:R-:W-:Y:S01]  /*2670*/  ISETP.GT.AND P2, PT, R3, 0x8, P2 ;  /* 0x000000080300780c */ /* 0x000fe20001744270 */
[----:B------:R-:W-:-:S04]  /*2680*/  IMAD.WIDE.U32 R170, R166, R168, R170 ;  /* 0x000000a8a6aa7225 */ /* 0x000fc800078e00aa */
[----:B------:R-:W-:Y:S01]  /*2690*/  FMUL R22, R22, R155 ;  /* 0x0000009b16167220 */ /* 0x000fe20000400000 */
[----:B------:R-:W-:Y:S01]  /*26a0*/  IMAD.IADD R167, R21, 0x1, R171 ;  /* 0x0000000115a77824 */ /* 0x000fe200078e02ab */
[----:B------:R-:W-:Y:S02]  /*26b0*/  IADD3 R21, P1, R164, R170, RZ ;  /* 0x000000aaa4157210 */ /* 0x000fe40007f3e0ff */
[----:B------:R-:W-:-:S03]  /*26c0*/  FFMA R22, R25, R154, R22 ;  /* 0x0000009a19167223 */ /* 0x000fc60000000016 */
[----:B------:R-:W-:Y:S01]  /*26d0*/  IMAD.X R164, R167, 0x1, R165, P1 ;  /* 0x00000001a7a47824 */ /* 0x000fe200008e06a5 */
[C---:B0-----:R-:W-:Y:S02]  /*26e0*/  LEA R24, P1, R21.reuse, R14, 0x1 ;  /* 0x0000000e15187211 */ /* 0x041fe400078208ff */
[----:B------:R-:W-:Y:S02]  /*26f0*/  F2FP.F16.F32.PACK_AB R22, RZ, R22 ;  /* 0x00000016ff16723e */ /* 0x000fe400000000ff */
[----:B------:R-:W-:-:S03]  /*2700*/  LEA.HI.X R25, R21, R15, R164, 0x1, P1 ;  /* 0x0000000f15197211 */ /* 0x000fc600008f0ca4 */
[----:B------:R0:W-:Y:S04]  /*2710*/  @P3 STG.E.U16 desc[UR36][R4.64+0x2], R22 ;  /* 0x0000021604003986 */ /* 0x0001e8000c101524 */
[----:B------:R-:W2:Y:S01]  /*2720*/  @P2 LDG.E.LTC128B.U16 R19, desc[UR36][R24.64] ;  /* 0x0000002418132981 */ /* 0x000ea2000c1e1520 */
[----:B------:R-:W-:Y:S01]  /*2730*/  IADD3 R8, P1, P3, R8, R170, R12 ;  /* 0x000000aa08087210 */ /* 0x000fe20007b3e00c */
[----:B------:R-:W-:Y:S01]  /*2740*/  BSSY B1, `(.L_x_40) ;  /* 0x0000011000017945 */ /* 0x000fe20003800000 */
[C---:B------:R-:W-:Y:S02]  /*2750*/  SHF.L.U64.HI R11, R10.reuse, 0x4, R11 ;  /* 0x000000040a0b7819 */ /* 0x040fe4000001020b */
[----:B------:R-:W-:Y:S02]  /*2760*/  IADD3.X R9, R9, R167, R13, P1, P3 ;  /* 0x000000a709097210 */ /* 0x000fe40000fe640d */
[----:B------:R-:W-:-:S02]  /*2770*/  LEA R10, P1, R10, R4, 0x4 ;  /* 0x000000040a0a7211 */ /* 0x000fc400078220ff */
[----:B------:R-:W-:Y:S01]  /*2780*/  ISETP.GT.AND P0, PT, R3, 0x8, P0 ;  /* 0x000000080300780c */ /* 0x000fe20000704270 */
[----:B------:R-:W-:-:S04]  /*2790*/  IMAD.WIDE.U32 R20, R2, R20, R8 ;  /* 0x0000001402147225 */ /* 0x000fc800078e0008 */
[----:B------:R-:W-:Y:S01]  /*27a0*/  IMAD.X R11, R11, 0x1, R5, P1 ;  /* 0x000000010b0b7824 */ /* 0x000fe200008e0605 */
[----:B------:R-:W-:Y:S01]  /*27b0*/  LEA R8, P3, R20, R14, 0x1 ;  /* 0x0000000e14087211 */ /* 0x000fe200078608ff */
[----:B------:R-:W-:-:S05]  /*27c0*/  IMAD.IADD R2, R177, 0x1, R21 ;  /* 0x00000001b1027824 */ /* 0x000fca00078e0215 */
[----:B------:R-:W-:Y:S01]  /*27d0*/  LEA.HI.X R9, R20, R15, R2, 0x1, P3 ;  /* 0x0000000f14097211 */ /* 0x000fe200018f0c02 */
[----:B--2---:R-:W-:-:S05]  /*27e0*/  HADD2.F32 R12, -RZ, R19.H0_H0 ;  /* 0x20000013ff0c7230 */ /* 0x004fca0000004100 */
[----:B------:R-:W-:-:S04]  /*27f0*/  FMUL R13, R12, R155 ;  /* 0x0000009b0c0d7220 */ /* 0x000fc80000400000 */
[----:B------:R-:W-:-:S05]  /*2800*/  FFMA R13, R26, R154, R13 ;  /* 0x0000009a1a0d7223 */ /* 0x000fca000000000d */
[----:B------:R-:W-:-:S05]  /*2810*/  F2FP.F16.F32.PACK_AB R13, RZ, R13 ;  /* 0x0000000dff0d723e */ /* 0x000fca00000000ff */
[----:B------:R0:W-:Y:S01]  /*2820*/  @P2 STG.E.U16 desc[UR36][R10.64], R13 ;  /* 0x0000000d0a002986 */ /* 0x0001e2000c101524 */
[----:B------:R-:W-:Y:S05]  /*2830*/  @!P0 BRA `(.L_x_41) ;  /* 0x0000000000048947 */ /* 0x000fea0003800000 */
[----:B------:R2:W5:Y:S02]  /*2840*/  LDG.E.LTC128B.U16 R19, desc[UR36][R8.64+0x2] ;  /* 0x0000022408137981 */ /* 0x000564000c1e1520 */
.L_x_41:
[----:B------:R-:W-:Y:S05]  /*2850*/  BSYNC B1 ;  /* 0x0000000000017941 */ /* 0x000fea0003800000 */
.L_x_40:
[----:B-----5:R-:W-:Y:S01]  /*2860*/  HADD2.F32 R2, -RZ, R19.H0_H0 ;  /* 0x20000013ff027230 */ /* 0x020fe20000004100 */
[----:B------:R-:W-:Y:S01]  /*2870*/  ISETP.GT.AND P1, PT, R0, 0x8, PT ;  /* 0x000000080000780c */ /* 0x000fe20003f24270 */
[----:B------:R-:W-:Y:S03]  /*2880*/  BSSY B1, `(.L_x_42) ;  /* 0x0000008000017945 */ /* 0x000fe60003800000 */
[----:B------:R-:W-:Y:S01]  /*2890*/  FMUL R2, R2, R155 ;  /* 0x0000009b02027220 */ /* 0x000fe20000400000 */
[----:B------:R-:W-:-:S03]  /*28a0*/  ISETP.GT.AND P2, PT, R3, RZ, P1 ;  /* 0x000000ff0300720c */ /* 0x000fc60000f44270 */
[----:B------:R-:W-:-:S05]  /*28b0*/  FFMA R2, R27, R154, R2 ;  /* 0x0000009a1b027223 */ /* 0x000fca0000000002 */
[----:B------:R-:W-:-:S05]  /*28c0*/  F2FP.F16.F32.PACK_AB R2, RZ, R2 ;  /* 0x00000002ff02723e */ /* 0x000fca00000000ff */
[----:B------:R3:W-:Y:S01]  /*28d0*/  @P0 STG.E.U16 desc[UR36][R10.64+0x2], R2 ;  /* 0x000002020a000986 */ /* 0x0007e2000c101524 */
[----:B------:R-:W-:Y:S05]  /*28e0*/  @!P2 BRA `(.L_x_43) ;  /* 0x000000000004a947 */ /* 0x000fea0003800000 */
[----:B------:R4:W5:Y:S02]  /*28f0*/  LDG.E.LTC128B.U16 R19, desc[UR36][R6.64+0x10] ;  /* 0x0000102406137981 */ /* 0x000964000c1e1520 */
.L_x_43:
[----:B------:R-:W-:Y:S05]  /*2900*/  BSYNC B1 ;  /* 0x0000000000017941 */ /* 0x000fea0003800000 */
.L_x_42:
[----:B---3-5:R-:W-:Y:S01]  /*2910*/  HADD2.F32 R2, -RZ, R19.H0_H0 ;  /* 0x20000013ff027230 */ /* 0x028fe20000004100 */
[----:B------:R-:W-:Y:S01]  /*2920*/  ISETP.GT.AND P0, PT, R0, 0x9, PT ;  /* 0x000000090000780c */ /* 0x000fe20003f04270 */
[----:B------:R-:W-:Y:S03]  /*2930*/  BSSY B1, `(.L_x_44) ;  /* 0x0000008000017945 */ /* 0x000fe60003800000 */
[----:B0-----:R-:W-:Y:S01]  /*2940*/  FMUL R13, R2, R155 ;  /* 0x0000009b020d7220 */ /* 0x001fe20000400000 */
[----:B------:R-:W-:-:S03]  /*2950*/  ISETP.GT.AND P3, PT, R3, RZ, P0 ;  /* 0x000000ff0300720c */ /* 0x000fc60000764270 */
[----:B------:R-:W-:-:S05]  /*2960*/  FFMA R13, R28, R154, R13 ;  /* 0x0000009a1c0d7223 */ /* 0x000fca000000000d */
[----:B------:R-:W-:-:S05]  /*2970*/  F2FP.F16.F32.PACK_AB R13, RZ, R13 ;  /* 0x0000000dff0d723e */ /* 0x000fca00000000ff */
[----:B------:R0:W-:Y:S01]  /*2980*/  @P2 STG.E.U16 desc[UR36][R4.64+0x10], R13 ;  /* 0x0000100d04002986 */ /* 0x0001e2000c101524 */
[----:B------:R-:W-:Y:S05]  /*2990*/  @!P3 BRA `(.L_x_45) ;  /* 0x000000000004b947 */ /* 0x000fea0003800000 */
[----:B------:R3:W5:Y:S02]  /*29a0*/  LDG.E.LTC128B.U16 R19, desc[UR36][R6.64+0x12] ;  /* 0x0000122406137981 */ /* 0x000764000c1e1520 */
.L_x_45:
[----:B------:R-:W-:Y:S05]  /*29b0*/  BSYNC B1 ;  /* 0x0000000000017941 */ /* 0x000fea0003800000 */
.L_x_44:
[----:B-----5:R-:W-:Y:S01]  /*29c0*/  HADD2.F32 R2, -RZ, R19.H0_H0 ;  /* 0x20000013ff027230 */ /* 0x020fe20000004100 */
[----:B------:R-:W-:Y:S01]  /*29d0*/  ISETP.GT.AND P1, PT, R3, 0x8, P1 ;  /* 0x000000080300780c */ /* 0x000fe20000f24270 */
[----:B------:R-:W-:Y:S03]  /*29e0*/  BSSY B1, `(.L_x_46) ;  /* 0x0000007000017945 */ /* 0x000fe60003800000 */
[----:B------:R-:W-:-:S04]  /*29f0*/  FMUL R2, R2, R155 ;  /* 0x0000009b02027220 */ /* 0x000fc80000400000 */
[----:B------:R-:W-:-:S05]  /*2a00*/  FFMA R2, R29, R154, R2 ;  /* 0x0000009a1d027223 */ /* 0x000fca0000000002 */
[----:B------:R-:W-:-:S05]  /*2a10*/  F2FP.F16.F32.PACK_AB R2, RZ, R2 ;  /* 0x00000002ff02723e */ /* 0x000fca00000000ff */
[----:B------:R0:W-:Y:S01]  /*2a20*/  @P3 STG.E.U16 desc[UR36][R4.64+0x12], R2 ;  /* 0x0000120204003986 */ /* 0x0001e2000c101524 */
[----:B------:R-:W-:Y:S05]  /*2a30*/  @!P1 BRA `(.L_x_47) ;  /* 0x0000000000049947 */ /* 0x000fea0003800000 */
[----:B------:R0:W5:Y:S02]  /*2a40*/  LDG.E.LTC128B.U16 R19, desc[UR36][R8.64+0x10] ;  /* 0x0000102408137981 */ /* 0x000164000c1e1520 */
.L_x_47:
[----:B------:R-:W-:Y:S05]  /*2a50*/  BSYNC B1 ;  /* 0x0000000000017941 */ /* 0x000fea0003800000 */
.L_x_46:
[----:B0----5:R-:W-:Y:S01]  /*2a60*/  HADD2.F32 R2, -RZ, R19.H0_H0 ;  /* 0x20000013ff027230 */ /* 0x021fe20000004100 */
        /* <DEDUP_REMOVED lines=8> */
.L_x_49:
[----:B------:R-:W-:Y:S05]  /*2af0*/  BSYNC B1 ;  /* 0x0000000000017941 */ /* 0x000fea0003800000 */
.L_x_48:
        /* <DEDUP_REMOVED lines=10> */
.L_x_51:
[----:B------:R-:W-:Y:S05]  /*2ba0*/  BSYNC B1 ;  /* 0x0000000000017941 */ /* 0x000fea0003800000 */
.L_x_50:
[----:B0----5:R-:W-:Y:S01]  /*2bb0*/  HADD2.F32 R2, -RZ, R19.H0_H0 ;  /* 0x20000013ff027230 */ /* 0x021fe20000004100 */
        /* <DEDUP_REMOVED lines=9> */
.L_x_53:
[----:B------:R-:W-:Y:S05]  /*2c50*/  BSYNC B1 ;  /* 0x0000000000017941 */ /* 0x000fea0003800000 */
.L_x_52:
        /* <DEDUP_REMOVED lines=9> */
.L_x_55:
[----:B------:R-:W-:Y:S05]  /*2cf0*/  BSYNC B1 ;  /* 0x0000000000017941 */ /* 0x000fea0003800000 */
.L_x_54:
        /* <DEDUP_REMOVED lines=9> */
.L_x_57:
[----:B------:R-:W-:Y:S05]  /*2d90*/  BSYNC B1 ;  /* 0x0000000000017941 */ /* 0x000fea0003800000 */
.L_x_56:
        /* <DEDUP_REMOVED lines=10> */
.L_x_59:
[----:B------:R-:W-:Y:S05]  /*2e40*/  BSYNC B1 ;  /* 0x0000000000017941 */ /* 0x000fea0003800000 */
.L_x_58:
        /* <DEDUP_REMOVED lines=10> */
.L_x_61:
[----:B------:R-:W-:Y:S05]  /*2ef0*/  BSYNC B1 ;  /* 0x0000000000017941 */ /* 0x000fea0003800000 */
.L_x_60:
        /* <DEDUP_REMOVED lines=9> */
.L_x_63:
[----:B------:R-:W-:Y:S05]  /*2f90*/  BSYNC B1 ;  /* 0x0000000000017941 */ /* 0x000fea0003800000 */
.L_x_62:
        /* <DEDUP_REMOVED lines=9> */
.L_x_65:
[----:B------:R-:W-:Y:S05]  /*3030*/  BSYNC B1 ;  /* 0x0000000000017941 */ /* 0x000fea0003800000 */
.L_x_64:
        /* <DEDUP_REMOVED lines=10> */
.L_x_67:
[----:B------:R-:W-:Y:S05]  /*30e0*/  BSYNC B1 ;  /* 0x0000000000017941 */ /* 0x000fea0003800000 */
.L_x_66:
        /* <DEDUP_REMOVED lines=10> */
.L_x_69:
[----:B------:R-:W-:Y:S05]  /*3190*/  BSYNC B1 ;  /* 0x0000000000017941 */ /* 0x000fea0003800000 */
.L_x_68:
        /* <DEDUP_REMOVED lines=9> */
.L_x_71:
[----:B------:R-:W-:Y:S05]  /*3230*/  BSYNC B1 ;  /* 0x0000000000017941 */ /* 0x000fea0003800000 */
.L_x_70:
        /* <DEDUP_REMOVED lines=9> */
.L_x_73:
[----:B------:R-:W-:Y:S05]  /*32d0*/  BSYNC B1 ;  /* 0x0000000000017941 */ /* 0x000fea0003800000 */
.L_x_72:
        /* <DEDUP_REMOVED lines=10> */
.L_x_75:
[----:B------:R-:W-:Y:S05]  /*3380*/  BSYNC B1 ;  /* 0x0000000000017941 */ /* 0x000fea0003800000 */
.L_x_74:
        /* <DEDUP_REMOVED lines=10> */
.L_x_77:
[----:B------:R-:W-:Y:S05]  /*3430*/  BSYNC B1 ;  /* 0x0000000000017941 */ /* 0x000fea0003800000 */
.L_x_76:
        /* <DEDUP_REMOVED lines=9> */
.L_x_79:
[----:B------:R-:W-:Y:S05]  /*34d0*/  BSYNC B1 ;  /* 0x0000000000017941 */ /* 0x000fea0003800000 */
.L_x_78:
        /* <DEDUP_REMOVED lines=9> */
.L_x_81:
[----:B------:R-:W-:Y:S05]  /*3570*/  BSYNC B1 ;  /* 0x0000000000017941 */ /* 0x000fea0003800000 */
.L_x_80:
        /* <DEDUP_REMOVED lines=10> */
.L_x_83:
[----:B------:R-:W-:Y:S05]  /*3620*/  BSYNC B1 ;  /* 0x0000000000017941 */ /* 0x000fea0003800000 */
.L_x_82:
        /* <DEDUP_REMOVED lines=10> */
.L_x_85:
[----:B------:R-:W-:Y:S05]  /*36d0*/  BSYNC B1 ;  /* 0x0000000000017941 */ /* 0x000fea0003800000 */
.L_x_84:
        /* <DEDUP_REMOVED lines=9> */
.L_x_87:
[----:B------:R-:W-:Y:S05]  /*3770*/  BSYNC B1 ;  /* 0x0000000000017941 */ /* 0x000fea0003800000 */
.L_x_86:
        /* <DEDUP_REMOVED lines=9> */
.L_x_89:
[----:B------:R-:W-:Y:S05]  /*3810*/  BSYNC B1 ;  /* 0x0000000000017941 */ /* 0x000fea0003800000 */
.L_x_88:
        /* <DEDUP_REMOVED lines=10> */
.L_x_91:
[----:B------:R-:W-:Y:S05]  /*38c0*/  BSYNC B1 ;  /* 0x0000000000017941 */ /* 0x000fea0003800000 */
.L_x_90:
        /* <DEDUP_REMOVED lines=10> */
.L_x_93:
[----:B------:R-:W-:Y:S05]  /*3970*/  BSYNC B1 ;  /* 0x0000000000017941 */ /* 0x000fea0003800000 */
.L_x_92:
        /* <DEDUP_REMOVED lines=9> */
.L_x_95:
[----:B------:R-:W-:Y:S05]  /*3a10*/  BSYNC B1 ;  /* 0x0000000000017941 */ /* 0x000fea0003800000 */
.L_x_94:
        /* <DEDUP_REMOVED lines=9> */
.L_x_97:
[----:B------:R-:W-:Y:S05]  /*3ab0*/  BSYNC B1 ;  /* 0x0000000000017941 */ /* 0x000fea0003800000 */
.L_x_96:
        /* <DEDUP_REMOVED lines=10> */
.L_x_99:
[----:B------:R-:W-:Y:S05]  /*3b60*/  BSYNC B1 ;  /* 0x0000000000017941 */ /* 0x000fea0003800000 */
.L_x_98:
        /* <DEDUP_REMOVED lines=10> */
.L_x_101:
[----:B------:R-:W-:Y:S05]  /*3c10*/  BSYNC B1 ;  /* 0x0000000000017941 */ /* 0x000fea0003800000 */
.L_x_100:
        /* <DEDUP_REMOVED lines=9> */
.L_x_103:
[----:B------:R-:W-:Y:S05]  /*3cb0*/  BSYNC B1 ;  /* 0x0000000000017941 */ /* 0x000fea0003800000 */
.L_x_102:
        /* <DEDUP_REMOVED lines=9> */
.L_x_105:
[----:B------:R-:W-:Y:S05]  /*3d50*/  BSYNC B1 ;  /* 0x0000000000017941 */ /* 0x000fea0003800000 */
.L_x_104:
        /* <DEDUP_REMOVED lines=10> */
.L_x_107:
[----:B------:R-:W-:Y:S05]  /*3e00*/  BSYNC B1 ;  /* 0x0000000000017941 */ /* 0x000fea0003800000 */
.L_x_106:
        /* <DEDUP_REMOVED lines=10> */
.L_x_109:
[----:B------:R-:W-:Y:S05]  /*3eb0*/  BSYNC B1 ;  /* 0x0000000000017941 */ /* 0x000fea0003800000 */
.L_x_108:
        /* <DEDUP_REMOVED lines=9> */
.L_x_111:
[----:B------:R-:W-:Y:S05]  /*3f50*/  BSYNC B1 ;  /* 0x0000000000017941 */ /* 0x000fea0003800000 */
.L_x_110:
        /* <DEDUP_REMOVED lines=9> */
.L_x_113:
[----:B------:R-:W-:Y:S05]  /*3ff0*/  BSYNC B1 ;  /* 0x0000000000017941 */ /* 0x000fea0003800000 */
.L_x_112:
        /* <DEDUP_REMOVED lines=10> */
.L_x_115:
[----:B------:R-:W-:Y:S05]  /*40a0*/  BSYNC B1 ;  /* 0x0000000000017941 */ /* 0x000fea0003800000 */
.L_x_114:
        /* <DEDUP_REMOVED lines=10> */
.L_x_117:
[----:B------:R-:W-:Y:S05]  /*4150*/  BSYNC B1 ;  /* 0x0000000000017941 */ /* 0x000fea0003800000 */
.L_x_116:
        /* <DEDUP_REMOVED lines=9> */
.L_x_119:
[----:B------:R-:W-:Y:S05]  /*41f0*/  BSYNC B1 ;  /* 0x0000000000017941 */ /* 0x000fea0003800000 */
.L_x_118:
        /* <DEDUP_REMOVED lines=9> */
.L_x_121:
[----:B------:R-:W-:Y:S05]  /*4290*/  BSYNC B1 ;  /* 0x0000000000017941 */ /* 0x000fea0003800000 */
.L_x_120:
        /* <DEDUP_REMOVED lines=10> */
.L_x_123:
[----:B------:R-:W-:Y:S05]  /*4340*/  BSYNC B1 ;  /* 0x0000000000017941 */ /* 0x000fea0003800000 */
.L_x_122:
        /* <DEDUP_REMOVED lines=10> */
.L_x_125:
[----:B------:R-:W-:Y:S05]  /*43f0*/  BSYNC B1 ;  /* 0x0000000000017941 */ /* 0x000fea0003800000 */
.L_x_124:
        /* <DEDUP_REMOVED lines=9> */
.L_x_127:
[----:B------:R-:W-:Y:S05]  /*4490*/  BSYNC B1 ;  /* 0x0000000000017941 */ /* 0x000fea0003800000 */
.L_x_126:
        /* <DEDUP_REMOVED lines=9> */
.L_x_129:
[----:B------:R-:W-:Y:S05]  /*4530*/  BSYNC B1 ;  /* 0x0000000000017941 */ /* 0x000fea0003800000 */
.L_x_128:
        /* <DEDUP_REMOVED lines=10> */
.L_x_131:
[----:B------:R-:W-:Y:S05]  /*45e0*/  BSYNC B1 ;  /* 0x0000000000017941 */ /* 0x000fea0003800000 */
.L_x_130:
        /* <DEDUP_REMOVED lines=10> */
.L_x_133:
[----:B------:R-:W-:Y:S05]  /*4690*/  BSYNC B1 ;  /* 0x0000000000017941 */ /* 0x000fea0003800000 */
.L_x_132:
        /* <DEDUP_REMOVED lines=9> */
.L_x_135:
[----:B------:R-:W-:Y:S05]  /*4730*/  BSYNC B1 ;  /* 0x0000000000017941 */ /* 0x000fea0003800000 */
.L_x_134:
        /* <DEDUP_REMOVED lines=9> */
.L_x_137:
[----:B------:R-:W-:Y:S05]  /*47d0*/  BSYNC B1 ;  /* 0x0000000000017941 */ /* 0x000fea0003800000 */
.L_x_136:
        /* <DEDUP_REMOVED lines=10> */
.L_x_139:
[----:B------:R-:W-:Y:S05]  /*4880*/  BSYNC B1 ;  /* 0x0000000000017941 */ /* 0x000fea0003800000 */
.L_x_138:
        /* <DEDUP_REMOVED lines=10> */
.L_x_141:
[----:B------:R-:W-:Y:S05]  /*4930*/  BSYNC B1 ;  /* 0x0000000000017941 */ /* 0x000fea0003800000 */
.L_x_140:
        /* <DEDUP_REMOVED lines=9> */
.L_x_143:
[----:B------:R-:W-:Y:S05]  /*49d0*/  BSYNC B1 ;  /* 0x0000000000017941 */ /* 0x000fea0003800000 */
.L_x_142:
        /* <DEDUP_REMOVED lines=9> */
.L_x_145:
[----:B------:R-:W-:Y:S05]  /*4a70*/  BSYNC B1 ;  /* 0x0000000000017941 */ /* 0x000fea0003800000 */
.L_x_144:
        /* <DEDUP_REMOVED lines=10> */
.L_x_147:
[----:B------:R-:W-:Y:S05]  /*4b20*/  BSYNC B1 ;  /* 0x0000000000017941 */ /* 0x000fea0003800000 */
.L_x_146:
        /* <DEDUP_REMOVED lines=10> */
.L_x_149:
[----:B------:R-:W-:Y:S05]  /*4bd0*/  BSYNC B1 ;  /* 0x0000000000017941 */ /* 0x000fea0003800000 */
.L_x_148:
        /* <DEDUP_REMOVED lines=9> */
.L_x_151:
[----:B------:R-:W-:Y:S05]  /*4c70*/  BSYNC B1 ;  /* 0x0000000000017941 */ /* 0x000fea0003800000 */
.L_x_150:
        /* <DEDUP_REMOVED lines=9> */
.L_x_153:
[----:B------:R-:W-:Y:S05]  /*4d10*/  BSYNC B1 ;  /* 0x0000000000017941 */ /* 0x000fea0003800000 */
.L_x_152:
        /* <DEDUP_REMOVED lines=10> */
.L_x_155:
[----:B------:R-:W-:Y:S05]  /*4dc0*/  BSYNC B1 ;  /* 0x0000000000017941 */ /* 0x000fea0003800000 */
.L_x_154:
        /* <DEDUP_REMOVED lines=10> */
.L_x_157:
[----:B------:R-:W-:Y:S05]  /*4e70*/  BSYNC B1 ;  /* 0x0000000000017941 */ /* 0x000fea0003800000 */
.L_x_156:
        /* <DEDUP_REMOVED lines=9> */
.L_x_159:
[----:B------:R-:W-:Y:S05]  /*4f10*/  BSYNC B1 ;  /* 0x0000000000017941 */ /* 0x000fea0003800000 */
.L_x_158:
        /* <DEDUP_REMOVED lines=9> */
.L_x_161:
[----:B------:R-:W-:Y:S05]  /*4fb0*/  BSYNC B1 ;  /* 0x0000000000017941 */ /* 0x000fea0003800000 */
.L_x_160:
        /* <DEDUP_REMOVED lines=10> */
.L_x_163:
[----:B------:R-:W-:Y:S05]  /*5060*/  BSYNC B1 ;  /* 0x0000000000017941 */ /* 0x000fea0003800000 */
.L_x_162:
        /* <DEDUP_REMOVED lines=10> */
.L_x_165:
[----:B------:R-:W-:Y:S05]  /*5110*/  BSYNC B1 ;  /* 0x0000000000017941 */ /* 0x000fea0003800000 */
.L_x_164:
        /* <DEDUP_REMOVED lines=9> */
.L_x_167:
[----:B------:R-:W-:Y:S05]  /*51b0*/  BSYNC B1 ;  /* 0x0000000000017941 */ /* 0x000fea0003800000 */
.L_x_166:
        /* <DEDUP_REMOVED lines=9> */
.L_x_169:
[----:B------:R-:W-:Y:S05]  /*5250*/  BSYNC B1 ;  /* 0x0000000000017941 */ /* 0x000fea0003800000 */
.L_x_168:
        /* <DEDUP_REMOVED lines=10> */
.L_x_171:
[----:B------:R-:W-:Y:S05]  /*5300*/  BSYNC B1 ;  /* 0x0000000000017941 */ /* 0x000fea0003800000 */
.L_x_170:
        /* <DEDUP_REMOVED lines=10> */
.L_x_173:
[----:B------:R-:W-:Y:S05]  /*53b0*/  BSYNC B1 ;  /* 0x0000000000017941 */ /* 0x000fea0003800000 */
.L_x_172:
        /* <DEDUP_REMOVED lines=9> */
.L_x_175:
[----:B------:R-:W-:Y:S05]  /*5450*/  BSYNC B1 ;  /* 0x0000000000017941 */ /* 0x000fea0003800000 */
.L_x_174:
        /* <DEDUP_REMOVED lines=9> */
.L_x_177:
[----:B------:R-:W-:Y:S05]  /*54f0*/  BSYNC B1 ;  /* 0x0000000000017941 */ /* 0x000fea0003800000 */
.L_x_176:
        /* <DEDUP_REMOVED lines=10> */
.L_x_179:
[----:B------:R-:W-:Y:S05]  /*55a0*/  BSYNC B1 ;  /* 0x0000000000017941 */ /* 0x000fea0003800000 */
.L_x_178:
        /* <DEDUP_REMOVED lines=10> */
.L_x_181:
[----:B------:R-:W-:Y:S05]  /*5650*/  BSYNC B1 ;  /* 0x0000000000017941 */ /* 0x000fea0003800000 */
.L_x_180:
        /* <DEDUP_REMOVED lines=9> */
.L_x_183:
[----:B------:R-:W-:Y:S05]  /*56f0*/  BSYNC B1 ;  /* 0x0000000000017941 */ /* 0x000fea0003800000 */
.L_x_182:
        /* <DEDUP_REMOVED lines=9> */
.L_x_185:
[----:B------:R-:W-:Y:S05]  /*5790*/  BSYNC B1 ;  /* 0x0000000000017941 */ /* 0x000fea0003800000 */
.L_x_184:
        /* <DEDUP_REMOVED lines=10> */
.L_x_187:
[----:B------:R-:W-:Y:S05]  /*5840*/  BSYNC B1 ;  /* 0x0000000000017941 */ /* 0x000fea0003800000 */
.L_x_186:
        /* <DEDUP_REMOVED lines=10> */
.L_x_189:
[----:B------:R-:W-:Y:S05]  /*58f0*/  BSYNC B1 ;  /* 0x0000000000017941 */ /* 0x000fea0003800000 */
.L_x_188:
        /* <DEDUP_REMOVED lines=9> */
.L_x_191:
[----:B------:R-:W-:Y:S05]  /*5990*/  BSYNC B1 ;  /* 0x0000000000017941 */ /* 0x000fea0003800000 */
.L_x_190:
        /* <DEDUP_REMOVED lines=9> */
.L_x_193:
[----:B------:R-:W-:Y:S05]  /*5a30*/  BSYNC B1 ;  /* 0x0000000000017941 */ /* 0x000fea0003800000 */
.L_x_192:
        /* <DEDUP_REMOVED lines=10> */
.L_x_195:
[----:B------:R-:W-:Y:S05]  /*5ae0*/  BSYNC B1 ;  /* 0x0000000000017941 */ /* 0x000fea0003800000 */
.L_x_194:
        /* <DEDUP_REMOVED lines=10> */
.L_x_197:
[----:B------:R-:W-:Y:S05]  /*5b90*/  BSYNC B1 ;  /* 0x0000000000017941 */ /* 0x000fea0003800000 */
.L_x_196:
        /* <DEDUP_REMOVED lines=9> */
.L_x_199:
[----:B------:R-:W-:Y:S05]  /*5c30*/  BSYNC B1 ;  /* 0x0000000000017941 */ /* 0x000fea0003800000 */
.L_x_198:
        /* <DEDUP_REMOVED lines=9> */
.L_x_201:
[----:B------:R-:W-:Y:S05]  /*5cd0*/  BSYNC B1 ;  /* 0x0000000000017941 */ /* 0x000fea0003800000 */
.L_x_200:
        /* <DEDUP_REMOVED lines=10> */
.L_x_203:
[----:B------:R-:W-:Y:S05]  /*5d80*/  BSYNC B1 ;  /* 0x0000000000017941 */ /* 0x000fea0003800000 */
.L_x_202:
        /* <DEDUP_REMOVED lines=10> */
.L_x_205:
[----:B------:R-:W-:Y:S05]  /*5e30*/  BSYNC B1 ;  /* 0x0000000000017941 */ /* 0x000fea0003800000 */
.L_x_204:
        /* <DEDUP_REMOVED lines=9> */
.L_x_207:
[----:B------:R-:W-:Y:S05]  /*5ed0*/  BSYNC B1 ;  /* 0x0000000000017941 */ /* 0x000fea0003800000 */
.L_x_206:
        /* <DEDUP_REMOVED lines=9> */
.L_x_209:
[----:B------:R-:W-:Y:S05]  /*5f70*/  BSYNC B1 ;  /* 0x0000000000017941 */ /* 0x000fea0003800000 */
.L_x_208:
        /* <DEDUP_REMOVED lines=10> */
.L_x_211:
[----:B------:R-:W-:Y:S05]  /*6020*/  BSYNC B1 ;  /* 0x0000000000017941 */ /* 0x000fea0003800000 */
.L_x_210:
        /* <DEDUP_REMOVED lines=10> */
.L_x_213:
[----:B------:R-:W-:Y:S05]  /*60d0*/  BSYNC B1 ;  /* 0x0000000000017941 */ /* 0x000fea0003800000 */
.L_x_212:
        /* <DEDUP_REMOVED lines=9> */
.L_x_215:
[----:B------:R-:W-:Y:S05]  /*6170*/  BSYNC B1 ;  /* 0x0000000000017941 */ /* 0x000fea0003800000 */
.L_x_214:
        /* <DEDUP_REMOVED lines=9> */
.L_x_217:
[----:B------:R-:W-:Y:S05]  /*6210*/  BSYNC B1 ;  /* 0x0000000000017941 */ /* 0x000fea0003800000 */
.L_x_216:
        /* <DEDUP_REMOVED lines=10> */
.L_x_219:
[----:B------:R-:W-:Y:S05]  /*62c0*/  BSYNC B1 ;  /* 0x0000000000017941 */ /* 0x000fea0003800000 */
.L_x_218:
        /* <DEDUP_REMOVED lines=10> */
.L_x_221:
[----:B------:R-:W-:Y:S05]  /*6370*/  BSYNC B1 ;  /* 0x0000000000017941 */ /* 0x000fea0003800000 */
.L_x_220:
        /* <DEDUP_REMOVED lines=9> */
.L_x_223:
[----:B------:R-:W-:Y:S05]  /*6410*/  BSYNC B1 ;  /* 0x0000000000017941 */ /* 0x000fea0003800000 */
.L_x_222:
        /* <DEDUP_REMOVED lines=9> */
.L_x_225:
[----:B------:R-:W-:Y:S05]  /*64b0*/  BSYNC B1 ;  /* 0x0000000000017941 */ /* 0x000fea0003800000 */
.L_x_224:
        /* <DEDUP_REMOVED lines=10> */
.L_x_227:
[----:B------:R-:W-:Y:S05]  /*6560*/  BSYNC B1 ;  /* 0x0000000000017941 */ /* 0x000fea0003800000 */
.L_x_226:
        /* <DEDUP_REMOVED lines=10> */
.L_x_229:
[----:B------:R-:W-:Y:S05]  /*6610*/  BSYNC B1 ;  /* 0x0000000000017941 */ /* 0x000fea0003800000 */
.L_x_228:
        /* <DEDUP_REMOVED lines=9> */
.L_x_231:
[----:B------:R-:W-:Y:S05]  /*66b0*/  BSYNC B1 ;  /* 0x0000000000017941 */ /* 0x000fea0003800000 */
.L_x_230:
        /* <DEDUP_REMOVED lines=9> */
.L_x_233:
[----:B------:R-:W-:Y:S05]  /*6750*/  BSYNC B1 ;  /* 0x0000000000017941 */ /* 0x000fea0003800000 */
.L_x_232:
        /* <DEDUP_REMOVED lines=10> */
.L_x_235:
[----:B------:R-:W-:Y:S05]  /*6800*/  BSYNC B1 ;  /* 0x0000000000017941 */ /* 0x000fea0003800000 */
.L_x_234:
        /* <DEDUP_REMOVED lines=10> */
.L_x_237:
[----:B------:R-:W-:Y:S05]  /*68b0*/  BSYNC B1 ;  /* 0x0000000000017941 */ /* 0x000fea0003800000 */
.L_x_236:
        /* <DEDUP_REMOVED lines=9> */
.L_x_239:
[----:B------:R-:W-:Y:S05]  /*6950*/  BSYNC B1 ;  /* 0x0000000000017941 */ /* 0x000fea0003800000 */
.L_x_238:
        /* <DEDUP_REMOVED lines=9> */
.L_x_241:
[----:B------:R-:W-:Y:S05]  /*69f0*/  BSYNC B1 ;  /* 0x0000000000017941 */ /* 0x000fea0003800000 */
.L_x_240:
        /* <DEDUP_REMOVED lines=10> */
.L_x_243:
[----:B------:R-:W-:Y:S05]  /*6aa0*/  BSYNC B1 ;  /* 0x0000000000017941 */ /* 0x000fea0003800000 */
.L_x_242:
        /* <DEDUP_REMOVED lines=10> */
.L_x_245:
[----:B------:R-:W-:Y:S05]  /*6b50*/  BSYNC B1 ;  /* 0x0000000000017941 */ /* 0x000fea0003800000 */
.L_x_244:
        /* <DEDUP_REMOVED lines=9> */
.L_x_247:
[----:B------:R-:W-:Y:S05]  /*6bf0*/  BSYNC B1 ;  /* 0x0000000000017941 */ /* 0x000fea0003800000 */
.L_x_246:
        /* <DEDUP_REMOVED lines=9> */
.L_x_249:
[----:B------:R-:W-:Y:S05]  /*6c90*/  BSYNC B1 ;  /* 0x0000000000017941 */ /* 0x000fea0003800000 */
.L_x_248:
        /* <DEDUP_REMOVED lines=10> */
.L_x_251:
[----:B------:R-:W-:Y:S05]  /*6d40*/  BSYNC B1 ;  /* 0x0000000000017941 */ /* 0x000fea0003800000 */
.L_x_250:
        /* <DEDUP_REMOVED lines=10> */
.L_x_253:
[----:B------:R-:W-:Y:S05]  /*6df0*/  BSYNC B1 ;  /* 0x0000000000017941 */ /* 0x000fea0003800000 */
.L_x_252:
        /* <DEDUP_REMOVED lines=9> */
.L_x_255:
[----:B------:R-:W-:Y:S05]  /*6e90*/  BSYNC B1 ;  /* 0x0000000000017941 */ /* 0x000fea0003800000 */
.L_x_254:
        /* <DEDUP_REMOVED lines=9> */
.L_x_257:
[----:B------:R-:W-:Y:S05]  /*6f30*/  BSYNC B1 ;  /* 0x0000000000017941 */ /* 0x000fea0003800000 */
.L_x_256:
        /* <DEDUP_REMOVED lines=10> */
.L_x_259:
[----:B------:R-:W-:Y:S05]  /*6fe0*/  BSYNC B1 ;  /* 0x0000000000017941 */ /* 0x000fea0003800000 */
.L_x_258:
        /* <DEDUP_REMOVED lines=10> */
.L_x_261:
[----:B------:R-:W-:Y:S05]  /*7090*/  BSYNC B1 ;  /* 0x0000000000017941 */ /* 0x000fea0003800000 */
.L_x_260:
        /* <DEDUP_REMOVED lines=9> */
.L_x_263:
[----:B------:R-:W-:Y:S05]  /*7130*/  BSYNC B1 ;  /* 0x0000000000017941 */ /* 0x000fea0003800000 */
.L_x_262:
        /* <DEDUP_REMOVED lines=9> */
.L_x_265:
[----:B------:R-:W-:Y:S05]  /*71d0*/  BSYNC B1 ;  /* 0x0000000000017941 */ /* 0x000fea0003800000 */
.L_x_264:
        /* <DEDUP_REMOVED lines=10> */
.L_x_267:
[----:B------:R-:W-:Y:S05]  /*7280*/  BSYNC B1 ;  /* 0x0000000000017941 */ /* 0x000fea0003800000 */
.L_x_266:
        /* <DEDUP_REMOVED lines=10> */
.L_x_269:
[----:B------:R-:W-:Y:S05]  /*7330*/  BSYNC B1 ;  /* 0x0000000000017941 */ /* 0x000fea0003800000 */
.L_x_268:
        /* <DEDUP_REMOVED lines=9> */
.L_x_271:
[----:B------:R-:W-:Y:S05]  /*73d0*/  BSYNC B1 ;  /* 0x0000000000017941 */ /* 0x000fea0003800000 */
.L_x_270:
        /* <DEDUP_REMOVED lines=9> */
.L_x_273:
[----:B------:R-:W-:Y:S05]  /*7470*/  BSYNC B1 ;  /* 0x0000000000017941 */ /* 0x000fea0003800000 */
.L_x_272:
        /* <DEDUP_REMOVED lines=10> */
.L_x_275:
[----:B------:R-:W-:Y:S05]  /*7520*/  BSYNC B1 ;  /* 0x0000000000017941 */ /* 0x000fea0003800000 */
.L_x_274:
        /* <DEDUP_REMOVED lines=10> */
.L_x_277:
[----:B------:R-:W-:Y:S05]  /*75d0*/  BSYNC B1 ;  /* 0x0000000000017941 */ /* 0x000fea0003800000 */
.L_x_276:
        /* <DEDUP_REMOVED lines=9> */
.L_x_279:
[----:B------:R-:W-:Y:S05]  /*7670*/  BSYNC B1 ;  /* 0x0000000000017941 */ /* 0x000fea0003800000 */
.L_x_278:
        /* <DEDUP_REMOVED lines=9> */
.L_x_281:
[----:B------:R-:W-:Y:S05]  /*7710*/  BSYNC B1 ;  /* 0x0000000000017941 */ /* 0x000fea0003800000 */
.L_x_280:
        /* <DEDUP_REMOVED lines=10> */
.L_x_283:
[----:B------:R-:W-:Y:S05]  /*77c0*/  BSYNC B1 ;  /* 0x0000000000017941 */ /* 0x000fea0003800000 */
.L_x_282:
        /* <DEDUP_REMOVED lines=10> */
.L_x_285:
[----:B------:R-:W-:Y:S05]  /*7870*/  BSYNC B1 ;  /* 0x0000000000017941 */ /* 0x000fea0003800000 */
.L_x_284:
        /* <DEDUP_REMOVED lines=9> */
.L_x_287:
[----:B------:R-:W-:Y:S05]  /*7910*/  BSYNC B1 ;  /* 0x0000000000017941 */ /* 0x000fea0003800000 */
.L_x_286:
[----:B0----5:R-:W-:Y:S01]  /*7920*/  HADD2.F32 R0, -RZ, R19.H0_H0 ;  /* 0x20000013ff007230 */ /* 0x021fe20000004100 */
[----:B------:R-:W-:Y:S01]  /*7930*/  ISETP.GT.AND P0, PT, R3, 0x8, P0 ;  /* 0x000000080300780c */ /* 0x000fe20000704270 */
[----:B------:R-:W-:Y:S01]  /*7940*/  @P1 IMAD.MOV.U32 R4, RZ, RZ, R10 ;  /* 0x000000ffff041224 */ /* 0x000fe200078e000a */
[----:B------:R-:W-:Y:S02]  /*7950*/  BSSY B1, `(.L_x_288) ;  /* 0x0000009000017945 */ /* 0x000fe40003800000 */
[----:B------:R-:W-:-:S04]  /*7960*/  FMUL R5, R0, R155 ;  /* 0x0000009b00057220 */ /* 0x000fc80000400000 */
[----:B------:R-:W-:-:S05]  /*7970*/  FFMA R5, R150, R154, R5 ;  /* 0x0000009a96057223 */ /* 0x000fca0000000005 */
[----:B------:R-:W-:-:S04]  /*7980*/  F2FP.F16.F32.PACK_AB R5, RZ, R5 ;  /* 0x00000005ff05723e */ /* 0x000fc800000000ff */
[----:B------:R-:W-:Y:S01]  /*7990*/  PRMT R2, R5, 0x7610, R2 ;  /* 0x0000761005027816 */ /* 0x000fe20000000002 */
[----:B------:R-:W-:-:S05]  /*79a0*/  @P1 IMAD.MOV.U32 R5, RZ, RZ, R11 ;  /* 0x000000ffff051224 */ /* 0x000fca00078e000b */
[----:B------:R0:W-:Y:S01]  /*79b0*/  @P1 STG.E.U16 desc[UR36][R4.64+0x1f0], R2 ;  /* 0x0001f00204001986 */ /* 0x0001e2000c101524 */
[----:B------:R-:W-:Y:S05]  /*79c0*/  @!P0 BRA `(.L_x_289) ;  /* 0x0000000000048947 */ /* 0x000fea0003800000 */
[----:B------:R0:W5:Y:S02]  /*79d0*/  LDG.E.LTC128B.U16 R19, desc[UR36][R8.64+0x1f2] ;  /* 0x0001f22408137981 */ /* 0x000164000c1e1520 */
.L_x_289:
[----:B------:R-:W-:Y:S05]  /*79e0*/  BSYNC B1 ;  /* 0x0000000000017941 */ /* 0x000fea0003800000 */
.L_x_288:
[----:B------:R-:W-:Y:S05]  /*79f0*/  @!P0 BRA `(.L_x_290) ;  /* 0x0000002400488947 */ /* 0x000fea0003800000 */
[----:B-----5:R-:W-:-:S05]  /*7a00*/  HADD2.F32 R0, -RZ, R19.H0_H0 ;  /* 0x20000013ff007230 */ /* 0x020fca0000004100 */
[----:B------:R-:W-:-:S04]  /*7a10*/  FMUL R0, R0, R155 ;  /* 0x0000009b00007220 */ /* 0x000fc80000400000 */
[----:B------:R-:W-:-:S05]  /*7a20*/  FFMA R0, R151, R154, R0 ;  /* 0x0000009a97007223 */ /* 0x000fca0000000000 */
[----:B------:R-:W-:-:S05]  /*7a30*/  F2FP.F16.F32.PACK_AB R0, RZ, R0 ;  /* 0x00000000ff00723e */ /* 0x000fca00000000ff */
[----:B------:R0:W-:Y:S01]  /*7a40*/  STG.E.U16 desc[UR36][R10.64+0x1f2], R0 ;  /* 0x0001f2000a007986 */ /* 0x0001e2000c101524 */
[----:B------:R-:W-:Y:S05]  /*7a50*/  BRA `(.L_x_290) ;  /* 0x0000002400307947 */ /* 0x000fea0003800000 */
.L_x_37:
[----:B------:R-:W-:Y:S01]  /*7a60*/  ISETP.GT.AND P0, PT, R0, 0x1, PT ;  /* 0x000000010000780c */ /* 0x000fe20003f04270 */
[----:B------:R-:W-:Y:S01]  /*7a70*/  ULDC.64 UR4, c[0x0][0x5c0] ;  /* 0x0001700000047ab9 */ /* 0x000fe20000000a00 */
[-C--:B------:R-:W-:Y:S01]  /*7a80*/  FMUL R24, R24, R154.reuse ;  /* 0x0000009a18187220 */ /* 0x080fe20000400000 */
[-C--:B------:R-:W-:Y:S01]  /*7a90*/  FMUL R25, R25, R154.reuse ;  /* 0x0000009a19197220 */ /* 0x080fe20000400000 */
[----:B------:R-:W-:Y:S01]  /*7aa0*/  ISETP.GT.AND P3, PT, R3, RZ, P0 ;  /* 0x000000ff0300720c */ /* 0x000fe20000764270 */
[-C--:B------:R-:W-:Y:S01]  /*7ab0*/  FMUL R26, R26, R154.reuse ;  /* 0x0000009a1a1a7220 */ /* 0x080fe20000400000 */
[----:B------:R-:W-:Y:S01]  /*7ac0*/  LEA R4, P4, R6, UR4, 0x1 ;  /* 0x0000000406047c11 */ /* 0x000fe2000f8808ff */
[----:B------:R-:W-:Y:S01]  /*7ad0*/  FMUL R27, R27, R154 ;  /* 0x0000009a1b1b7220 */ /* 0x000fe20000400000 */
[----:B------:R-:W-:Y:S01]  /*7ae0*/  F2FP.F16.F32.PACK_AB R24, RZ, R24 ;  /* 0x00000018ff18723e */ /* 0x000fe200000000ff */
[-C--:B------:R-:W-:Y:S01]  /*7af0*/  FMUL R28, R28, R154.reuse ;  /* 0x0000009a1c1c7220 */ /* 0x080fe20000400000 */
[----:B------:R-:W-:Y:S01]  /*7b00*/  LEA.HI.X R5, R6, UR5, R179, 0x1, P4 ;  /* 0x0000000506057c11 */ /* 0x000fe2000a0f0cb3 */
[-C--:B------:R-:W-:Y:S01]  /*7b10*/  FMUL R29, R29, R154.reuse ;  /* 0x0000009a1d1d7220 */ /* 0x080fe20000400000 */
[----:B------:R-:W-:Y:S01]  /*7b20*/  F2FP.F16.F32.PACK_AB R25, RZ, R25 ;  /* 0x00000019ff19723e */ /* 0x000fe200000000ff */
[-C--:B------:R-:W-:Y:S01]  /*7b30*/  FMUL R30, R30, R154.reuse ;  /* 0x0000009a1e1e7220 */ /* 0x080fe20000400000 */
[----:B------:R-:W-:Y:S01]  /*7b40*/  SHF.L.U64.HI R11, R10, 0x4, R11 ;  /* 0x000000040a0b7819 */ /* 0x000fe2000001020b */
[----:B------:R-:W-:Y:S01]  /*7b50*/  @P1 STG.E.U16 desc[UR36][R4.64], R24 ;  /* 0x0000001804001986 */ /* 0x000fe2000c101524 */
[----:B------:R-:W-:Y:S01]  /*7b60*/  ISETP.GT.AND P1, PT, R0, 0x8, PT ;  /* 0x000000080000780c */ /* 0x000fe20003f24270 */
[----:B------:R-:W-:Y:S01]  /*7b70*/  FMUL R31, R31, R154 ;  /* 0x0000009a1f1f7220 */ /* 0x000fe20000400000 */
[C---:B------:R-:W-:Y:S01]  /*7b80*/  ISETP.GT.AND P4, PT, R3.reuse, 0x8, P0 ;  /* 0x000000080300780c */ /* 0x040fe20000784270 */
[----:B------:R-:W-:Y:S01]  /*7b90*/  @P3 STG.E.U16 desc[UR36][R4.64+0x2], R25 ;  /* 0x0000021904003986 */ /* 0x000fe2000c101524 */
[----:B------:R-:W-:Y:S01]  /*7ba0*/  LEA R6, P3, R10, R4, 0x4 ;  /* 0x000000040a067211 */ /* 0x000fe200078620ff */
[-C--:B------:R-:W-:Y:S01]  /*7bb0*/  FMUL R32, R32, R154.reuse ;  /* 0x0000009a20207220 */ /* 0x080fe20000400000 */
[----:B------:R-:W-:Y:S01]  /*7bc0*/  ISETP.GT.AND P2, PT, R3, 0x8, P2 ;  /* 0x000000080300780c */ /* 0x000fe20001744270 */
[-C--:B------:R-:W-:Y:S01]  /*7bd0*/  FMUL R33, R33, R154.reuse ;  /* 0x0000009a21217220 */ /* 0x080fe20000400000 */
[----:B------:R-:W-:Y:S01]  /*7be0*/  ISETP.GT.AND P0, PT, R0, 0x9, PT ;  /* 0x000000090000780c */ /* 0x000fe20003f04270 */
[----:B------:R-:W-:Y:S01]  /*7bf0*/  IMAD.X R7, R11, 0x1, R5, P3 ;  /* 0x000000010b077824 */ /* 0x000fe200018e0605 */
[C---:B------:R-:W-:Y:S01]  /*7c00*/  ISETP.GT.AND P5, PT, R3.reuse, RZ, P1 ;  /* 0x000000ff0300720c */ /* 0x040fe20000fa4270 */
[-C--:B------:R-:W-:Y:S01]  /*7c10*/  FMUL R34, R34, R154.reuse ;  /* 0x0000009a22227220 */ /* 0x080fe20000400000 */
[----:B------:R-:W-:Y:S01]  /*7c20*/  ISETP.GT.AND P3, PT, R3, RZ, P0 ;  /* 0x000000ff0300720c */ /* 0x000fe20000764270 */
[----:B------:R-:W-:Y:S01]  /*7c30*/  FMUL R35, R35, R154 ;  /* 0x0000009a23237220 */ /* 0x000fe20000400000 */
[----:B------:R-:W-:Y:S01]  /*7c40*/  F2FP.F16.F32.PACK_AB R26, RZ, R26 ;  /* 0x0000001aff1a723e */ /* 0x000fe200000000ff */
[-C--:B------:R-:W-:Y:S01]  /*7c50*/  FMUL R36, R36, R154.reuse ;  /* 0x0000009a24247220 */ /* 0x080fe20000400000 */
[----:B------:R-:W-:Y:S01]  /*7c60*/  F2FP.F16.F32.PACK_AB R27, RZ, R27 ;  /* 0x0000001bff1b723e */ /* 0x000fe200000000ff */
[----:B------:R-:W-:Y:S01]  /*7c70*/  FMUL R37, R37, R154 ;  /* 0x0000009a25257220 */ /* 0x000fe20000400000 */
[----:B------:R-:W-:Y:S01]  /*7c80*/  F2FP.F16.F32.PACK_AB R28, RZ, R28 ;  /* 0x0000001cff1c723e */ /* 0x000fe200000000ff */
[----:B------:R-:W-:Y:S01]  /*7c90*/  @P2 STG.E.U16 desc[UR36][R6.64], R26 ;  /* 0x0000001a06002986 */ /* 0x000fe2000c101524 */
[----:B------:R-:W-:Y:S01]  /*7ca0*/  F2FP.F16.F32.PACK_AB R29, RZ, R29 ;  /* 0x0000001dff1d723e */ /* 0x000fe200000000ff */
[-C--:B------:R-:W-:Y:S01]  /*7cb0*/  FMUL R38, R38, R154.reuse ;  /* 0x0000009a26267220 */ /* 0x080fe20000400000 */
[----:B------:R-:W-:Y:S01]  /*7cc0*/  ISETP.GT.AND P2, PT, R3, 0x8, P1 ;  /* 0x000000080300780c */ /* 0x000fe20000f44270 */
[----:B------:R-:W-:Y:S01]  /*7cd0*/  @P4 STG.E.U16 desc[UR36][R6.64+0x2], R27 ;  /* 0x0000021b06004986 */ /* 0x000fe2000c101524 */
[----:B------:R-:W-:Y:S01]  /*7ce0*/  ISETP.GT.AND P1, PT, R0, 0x10, PT ;  /* 0x000000100000780c */ /* 0x000fe20003f24270 */
[----:B------:R-:W-:Y:S01]  /*7cf0*/  FMUL R39, R39, R154 ;  /* 0x0000009a27277220 */ /* 0x000fe20000400000 */
[----:B------:R-:W-:Y:S01]  /*7d00*/  F2FP.F16.F32.PACK_AB R30, RZ, R30 ;  /* 0x0000001eff1e723e */ /* 0x000fe200000000ff */
[----:B------:R-:W-:Y:S01]  /*7d10*/  @P5 STG.E.U16 desc[UR36][R4.64+0x10], R28 ;  /* 0x0000101c04005986 */ /* 0x000fe2000c101524 */
[C---:B------:R-:W-:Y:S01]  /*7d20*/  ISETP.GT.AND P4, PT, R3.reuse, RZ, P1 ;  /* 0x000000ff0300720c */ /* 0x040fe20000f84270 */
[-C--:B------:R-:W-:Y:S01]  /*7d30*/  FMUL R40, R40, R154.reuse ;  /* 0x0000009a28287220 */ /* 0x080fe20000400000 */
[----:B------:R-:W-:Y:S01]  /*7d40*/  F2FP.F16.F32.PACK_AB R31, RZ, R31 ;  /* 0x0000001fff1f723e */ /* 0x000fe200000000ff */
[----:B------:R-:W-:Y:S01]  /*7d50*/  @P3 STG.E.U16 desc[UR36][R4.64+0x12], R29 ;  /* 0x0000121d04003986 */ /* 0x000fe2000c101524 */
[----:B------:R-:W-:Y:S01]  /*7d60*/  ISETP.GT.AND P3, PT, R3, 0x8, P0 ;  /* 0x000000080300780c */ /* 0x000fe20000764270 */
[----:B------:R-:W-:Y:S01]  /*7d70*/  FMUL R41, R41, R154 ;  /* 0x0000009a29297220 */ /* 0x000fe20000400000 */
[----:B------:R-:W-:Y:S01]  /*7d80*/  ISETP.GT.AND P0, PT, R0, 0x11, PT ;  /* 0x000000110000780c */ /* 0x000fe20003f04270 */
[----:B------:R-:W-:Y:S01]  /*7d90*/  @P2 STG.E.U16 desc[UR36][R6.64+0x10], R30 ;  /* 0x0000101e06002986 */ /* 0x000fe2000c101524 */
[----:B------:R-:W-:Y:S01]  /*7da0*/  F2FP.F16.F32.PACK_AB R32, RZ, R32 ;  /* 0x00000020ff20723e */ /* 0x000fe200000000ff */
[-C--:B------:R-:W-:Y:S01]  /*7db0*/  FMUL R42, R42, R154.reuse ;  /* 0x0000009a2a2a7220 */ /* 0x080fe20000400000 */
[----:B------:R-:W-:Y:S01]  /*7dc0*/  ISETP.GT.AND P5, PT, R3, RZ, P0 ;  /* 0x000000ff0300720c */ /* 0x000fe200007a4270 */
[-C--:B------:R-:W-:Y:S01]  /*7dd0*/  FMUL R43, R43, R154.reuse ;  /* 0x0000009a2b2b7220 */ /* 0x080fe20000400000 */
[----:B------:R-:W-:Y:S01]  /*7de0*/  ISETP.GT.AND P2, PT, R3, 0x8, P1 ;  /* 0x000000080300780c */ /* 0x000fe20000f44270 */
[-C--:B------:R-:W-:Y:S01]  /*7df0*/  FMUL R44, R44, R154.reuse ;  /* 0x0000009a2c2c7220 */ /* 0x080fe20000400000 */
[----:B------:R-:W-:Y:S01]  /*7e00*/  ISETP.GT.AND P1, PT, R0, 0x18, PT ;  /* 0x000000180000780c */ /* 0x000fe20003f24270 */
[-C--:B------:R-:W-:Y:S01]  /*7e10*/  FMUL R45, R45, R154.reuse ;  /* 0x0000009a2d2d7220 */ /* 0x080fe20000400000 */
[----:B------:R-:W-:Y:S01]  /*7e20*/  F2FP.F16.F32.PACK_AB R33, RZ, R33 ;  /* 0x00000021ff21723e */ /* 0x000fe200000000ff */
[----:B------:R-:W-:Y:S01]  /*7e30*/  @P3 STG.E.U16 desc[UR36][R6.64+0x12], R31 ;  /* 0x0000121f06003986 */ /* 0x000fe2000c101524 */
[C---:B------:R-:W-:Y:S01]  /*7e40*/  ISETP.GT.AND P3, PT, R3.reuse, 0x8, P0 ;  /* 0x000000080300780c */ /* 0x040fe20000764270 */
[-C--:B------:R-:W-:Y:S01]  /*7e50*/  FMUL R46, R46, R154.reuse ;  /* 0x0000009a2e2e7220 */ /* 0x080fe20000400000 */
[----:B------:R-:W-:Y:S01]  /*7e60*/  ISETP.GT.AND P0, PT, R0, 0x19, PT ;  /* 0x000000190000780c */ /* 0x000fe20003f04270 */
[----:B------:R-:W-:Y:S01]  /*7e70*/  @P4 STG.E.U16 desc[UR36][R4.64+0x20], R32 ;  /* 0x0000202004004986 */ /* 0x000fe2000c101524 */
[----:B------:R-:W-:Y:S01]  /*7e80*/  ISETP.GT.AND P4, PT, R3, RZ, P1 ;  /* 0x000000ff0300720c */ /* 0x000fe20000f84270 */
[----:B------:R-:W-:Y:S01]  /*7e90*/  FMUL R47, R47, R154 ;  /* 0x0000009a2f2f7220 */ /* 0x000fe20000400000 */
[----:B------:R-:W-:Y:S01]  /*7ea0*/  F2FP.F16.F32.PACK_AB R34, RZ, R34 ;  /* 0x00000022ff22723e */ /* 0x000fe200000000ff */
[----:B------:R-:W-:Y:S01]  /*7eb0*/  @P5 STG.E.U16 desc[UR36][R4.64+0x22], R33 ;  /* 0x0000222104005986 */ /* 0x000fe2000c101524 */
[----:B------:R-:W-:Y:S01]  /*7ec0*/  ISETP.GT.AND P5, PT, R3, RZ, P0 ;  /* 0x000000ff0300720c */ /* 0x000fe200007a4270 */
[----:B------:R-:W-:Y:S01]  /*7ed0*/  FMUL R48, R48, R154 ;  /* 0x0000009a30307220 */ /* 0x000fe20000400000 */
[----:B------:R-:W-:Y:S01]  /*7ee0*/  F2FP.F16.F32.PACK_AB R35, RZ, R35 ;  /* 0x00000023ff23723e */ /* 0x000fe200000000ff */
[----:B------:R-:W-:Y:S01]  /*7ef0*/  @P2 STG.E.U16 desc[UR36][R6.64+0x20], R34 ;  /* 0x0000202206002986 */ /* 0x000fe2000c101524 */
[----:B------:R-:W-:Y:S01]  /*7f00*/  F2FP.F16.F32.PACK_AB R36, RZ, R36 ;  /* 0x00000024ff24723e */ /* 0x000fe200000000ff */
[-C--:B------:R-:W-:Y:S01]  /*7f10*/  FMUL R49, R49, R154.reuse ;  /* 0x0000009a31317220 */ /* 0x080fe20000400000 */
[C---:B------:R-:W-:Y:S01]  /*7f20*/  ISETP.GT.AND P2, PT, R3.reuse, 0x8, P1 ;  /* 0x000000080300780c */ /* 0x040fe20000f44270 */
[----:B------:R-:W-:Y:S01]  /*7f30*/  @P3 STG.E.U16 desc[UR36][R6.64+0x22], R35 ;  /* 0x0000222306003986 */ /* 0x000fe2000c101524 */
[----:B------:R-:W-:Y:S01]  /*7f40*/  ISETP.GT.AND P1, PT, R0, 0x20, PT ;  /* 0x000000200000780c */ /* 0x000fe20003f24270 */
[-C--:B------:R-:W-:Y:S01]  /*7f50*/  FMUL R50, R50, R154.reuse ;  /* 0x0000009a32327220 */ /* 0x080fe20000400000 */
[----:B------:R-:W-:Y:S01]  /*7f60*/  F2FP.F16.F32.PACK_AB R37, RZ, R37 ;  /* 0x00000025ff25723e */ /* 0x000fe200000000ff */
[----:B------:R-:W-:Y:S01]  /*7f70*/  @P4 STG.E.U16 desc[UR36][R4.64+0x30], R36 ;  /* 0x0000302404004986 */ /* 0x000fe2000c101524 */
[----:B------:R-:W-:Y:S01]  /*7f80*/  ISETP.GT.AND P3, PT, R3, 0x8, P0 ;  /* 0x000000080300780c */ /* 0x000fe20000764270 */
[-C--:B------:R-:W-:Y:S01]  /*7f90*/  FMUL R51, R51, R154.reuse ;  /* 0x0000009a33337220 */ /* 0x080fe20000400000 */
[----:B------:R-:W-:Y:S01]  /*7fa0*/  ISETP.GT.AND P0, PT, R0, 0x21, PT ;  /* 0x000000210000780c */ /* 0x000fe20003f04270 */
[----:B------:R-:W-:Y:S01]  /*7fb0*/  @P5 STG.E.U16 desc[UR36][R4.64+0x32], R37 ;  /* 0x0000322504005986 */ /* 0x000fe2000c101524 */
[----:B------:R-:W-:Y:S01]  /*7fc0*/  ISETP.GT.AND P4, PT, R3, RZ, P1 ;  /* 0x000000ff0300720c */ /* 0x000fe20000f84270 */
[----:B------:R-:W-:Y:S01]  /*7fd0*/  FMUL R52, R52, R154 ;  /* 0x0000009a34347220 */ /* 0x000fe20000400000 */
[----:B------:R-:W-:Y:S01]  /*7fe0*/  F2FP.F16.F32.PACK_AB R38, RZ, R38 ;  /* 0x00000026ff26723e */ /* 0x000fe200000000ff */
[-C--:B------:R-:W-:Y:S01]  /*7ff0*/  FMUL R53, R53, R154.reuse ;  /* 0x0000009a35357220 */ /* 0x080fe20000400000 */
        /* <DEDUP_REMOVED lines=325> */
[----:B------:R-:W-:Y:S01]  /*9450*/  FMUL R151, R151, R154 ;  /* 0x0000009a97977220 */ /* 0x000fe20000400000 */
[----:B------:R-:W-:Y:S01]  /*9460*/  ISETP.GT.AND P2, PT, R3, 0x8, P1 ;  /* 0x000000080300780c */ /* 0x000fe20000f44270 */
[----:B------:R-:W-:Y:S01]  /*9470*/  @P3 STG.E.U16 desc[UR36][R6.64+0x132], R103 ;  /* 0x0001326706003986 */ /* 0x000fe2000c101524 */
[----:B------:R-:W-:-:S02]  /*9480*/  ISETP.GT.AND P1, PT, R0, 0xa8, PT ;  /* 0x000000a80000780c */ /* 0x000fc40003f24270 */
[----:B------:R-:W-:Y:S01]  /*9490*/  F2FP.F16.F32.PACK_AB R105, RZ, R105 ;  /* 0x00000069ff69723e */ /* 0x000fe200000000ff */
[----:B------:R-:W-:Y:S01]  /*94a0*/  @P4 STG.E.U16 desc[UR36][R4.64+0x140], R104 ;  /* 0x0001406804004986 */ /* 0x000fe2000c101524 */
[C---:B------:R-:W-:Y:S02]  /*94b0*/  ISETP.GT.AND P3, PT, R3.reuse, 0x8, P0 ;  /* 0x000000080300780c */ /* 0x040fe40000764270 */
[----:B------:R-:W-:Y:S01]  /*94c0*/  ISETP.GT.AND P0, PT, R0, 0xa9, PT ;  /* 0x000000a90000780c */ /* 0x000fe20003f04270 */
[----:B------:R-:W-:Y:S01]  /*94d0*/  @P5 STG.E.U16 desc[UR36][R4.64+0x142], R105 ;  /* 0x0001426904005986 */ /* 0x000fe2000c101524 */
[C---:B------:R-:W-:Y:S02]  /*94e0*/  ISETP.GT.AND P4, PT, R3.reuse, RZ, P1 ;  /* 0x000000ff0300720c */ /* 0x040fe40000f84270 */
[----:B------:R-:W-:Y:S02]  /*94f0*/  F2FP.F16.F32.PACK_AB R106, RZ, R106 ;  /* 0x0000006aff6a723e */ /* 0x000fe400000000ff */
[----:B------:R-:W-:-:S02]  /*9500*/  ISETP.GT.AND P5, PT, R3, RZ, P0 ;  /* 0x000000ff0300720c */ /* 0x000fc400007a4270 */
[----:B------:R-:W-:Y:S01]  /*9510*/  F2FP.F16.F32.PACK_AB R107, RZ, R107 ;  /* 0x0000006bff6b723e */ /* 0x000fe200000000ff */
[----:B------:R-:W-:Y:S01]  /*9520*/  @P2 STG.E.U16 desc[UR36][R6.64+0x140], R106 ;  /* 0x0001406a06002986 */ /* 0x000fe2000c101524 */
[----:B------:R-:W-:Y:S02]  /*9530*/  F2FP.F16.F32.PACK_AB R108, RZ, R108 ;  /* 0x0000006cff6c723e */ /* 0x000fe400000000ff */
[C---:B------:R-:W-:Y:S01]  /*9540*/  ISETP.GT.AND P2, PT, R3.reuse, 0x8, P1 ;  /* 0x000000080300780c */ /* 0x040fe20000f44270 */
[----:B------:R-:W-:Y:S01]  /*9550*/  @P3 STG.E.U16 desc[UR36][R6.64+0x142], R107 ;  /* 0x0001426b06003986 */ /* 0x000fe2000c101524 */
[----:B------:R-:W-:Y:S02]  /*9560*/  ISETP.GT.AND P1, PT, R0, 0xb0, PT ;  /* 0x000000b00000780c */ /* 0x000fe40003f24270 */
[----:B------:R-:W-:Y:S01]  /*9570*/  F2FP.F16.F32.PACK_AB R109, RZ, R109 ;  /* 0x0000006dff6d723e */ /* 0x000fe200000000ff */
[----:B------:R-:W-:Y:S01]  /*9580*/  @P4 STG.E.U16 desc[UR36][R4.64+0x150], R108 ;  /* 0x0001506c04004986 */ /* 0x000fe2000c101524 */
[----:B------:R-:W-:-:S02]  /*9590*/  ISETP.GT.AND P3, PT, R3, 0x8, P0 ;  /* 0x000000080300780c */ /* 0x000fc40000764270 */
[----:B------:R-:W-:Y:S01]  /*95a0*/  ISETP.GT.AND P0, PT, R0, 0xb1, PT ;  /* 0x000000b10000780c */ /* 0x000fe20003f04270 */
[----:B------:R-:W-:Y:S01]  /*95b0*/  @P5 STG.E.U16 desc[UR36][R4.64+0x152], R109 ;  /* 0x0001526d04005986 */ /* 0x000fe2000c101524 */
[C---:B------:R-:W-:Y:S02]  /*95c0*/  ISETP.GT.AND P4, PT, R3.reuse, RZ, P1 ;  /* 0x000000ff0300720c */ /* 0x040fe40000f84270 */
[----:B------:R-:W-:Y:S02]  /*95d0*/  F2FP.F16.F32.PACK_AB R110, RZ, R110 ;  /* 0x0000006eff6e723e */ /* 0x000fe400000000ff */
[----:B------:R-:W-:Y:S02]  /*95e0*/  ISETP.GT.AND P5, PT, R3, RZ, P0 ;  /* 0x000000ff0300720c */ /* 0x000fe400007a4270 */
[----:B------:R-:W-:Y:S01]  /*95f0*/  F2FP.F16.F32.PACK_AB R111, RZ, R111 ;  /* 0x0000006fff6f723e */ /* 0x000fe200000000ff */
[----:B------:R-:W-:Y:S01]  /*9600*/  @P2 STG.E.U16 desc[UR36][R6.64+0x150], R110 ;  /* 0x0001506e06002986 */ /* 0x000fe2000c101524 */
[----:B------:R-:W-:-:S02]  /*9610*/  F2FP.F16.F32.PACK_AB R112, RZ, R112 ;  /* 0x00000070ff70723e */ /* 0x000fc400000000ff */
[C---:B------:R-:W-:Y:S01]  /*9620*/  ISETP.GT.AND P2, PT, R3.reuse, 0x8, P1 ;  /* 0x000000080300780c */ /* 0x040fe20000f44270 */
[----:B------:R-:W-:Y:S01]  /*9630*/  @P3 STG.E.U16 desc[UR36][R6.64+0x152], R111 ;  /* 0x0001526f06003986 */ /* 0x000fe2000c101524 */
[C---:B------:R-:W-:Y:S02]  /*9640*/  ISETP.GT.AND P1, PT, R0.reuse, 0xb8, PT ;  /* 0x000000b80000780c */ /* 0x040fe40003f24270 */
[----:B------:R-:W-:Y:S01]  /*9650*/  F2FP.F16.F32.PACK_AB R113, RZ, R113 ;  /* 0x00000071ff71723e */ /* 0x000fe200000000ff */
[----:B------:R-:W-:Y:S01]  /*9660*/  @P4 STG.E.U16 desc[UR36][R4.64+0x160], R112 ;  /* 0x0001607004004986 */ /* 0x000fe2000c101524 */
[C---:B------:R-:W-:Y:S02]  /*9670*/  ISETP.GT.AND P3, PT, R3.reuse, 0x8, P0 ;  /* 0x000000080300780c */ /* 0x040fe40000764270 */
[----:B------:R-:W-:Y:S01]  /*9680*/  ISETP.GT.AND P0, PT, R0, 0xb9, PT ;  /* 0x000000b90000780c */ /* 0x000fe20003f04270 */
[----:B------:R-:W-:Y:S01]  /*9690*/  @P5 STG.E.U16 desc[UR36][R4.64+0x162], R113 ;  /* 0x0001627104005986 */ /* 0x000fe2000c101524 */
[----:B------:R-:W-:-:S02]  /*96a0*/  ISETP.GT.AND P4, PT, R3, RZ, P1 ;  /* 0x000000ff0300720c */ /* 0x000fc40000f84270 */
[----:B------:R-:W-:Y:S02]  /*96b0*/  F2FP.F16.F32.PACK_AB R114, RZ, R114 ;  /* 0x00000072ff72723e */ /* 0x000fe400000000ff */
[C---:B------:R-:W-:Y:S02]  /*96c0*/  ISETP.GT.AND P5, PT, R3.reuse, RZ, P0 ;  /* 0x000000ff0300720c */ /* 0x040fe400007a4270 */
[----:B------:R-:W-:Y:S01]  /*96d0*/  F2FP.F16.F32.PACK_AB R115, RZ, R115 ;  /* 0x00000073ff73723e */ /* 0x000fe200000000ff */
[----:B------:R-:W-:Y:S01]  /*96e0*/  @P2 STG.E.U16 desc[UR36][R6.64+0x160], R114 ;  /* 0x0001607206002986 */ /* 0x000fe2000c101524 */
[----:B------:R-:W-:Y:S02]  /*96f0*/  F2FP.F16.F32.PACK_AB R116, RZ, R116 ;  /* 0x00000074ff74723e */ /* 0x000fe400000000ff */
        /* <DEDUP_REMOVED lines=65> */
[----:B------:R-:W-:Y:S02]  /*9b10*/  ISETP.GT.AND P5, PT, R3, RZ, P0 ;  /* 0x000000ff0300720c */ /* 0x000fe400007a4270 */
[----:B------:R-:W-:Y:S02]  /*9b20*/  F2FP.F16.F32.PACK_AB R134, RZ, R134 ;  /* 0x00000086ff86723e */ /* 0x000fe400000000ff */
[----:B------:R-:W-:Y:S02]  /*9b30*/  F2FP.F16.F32.PACK_AB R135, RZ, R135 ;  /* 0x00000087ff87723e */ /* 0x000fe400000000ff */
[----:B------:R-:W-:Y:S01]  /*9b40*/  F2FP.F16.F32.PACK_AB R136, RZ, R136 ;  /* 0x00000088ff88723e */ /* 0x000fe200000000ff */
[----:B------:R-:W-:Y:S01]  /*9b50*/  @P2 STG.E.U16 desc[UR36][R6.64+0x1b0], R134 ;  /* 0x0001b08606002986 */ /* 0x000fe2000c101524 */
[----:B------:R-:W-:-:S02]  /*9b60*/  F2FP.F16.F32.PACK_AB R137, RZ, R137 ;  /* 0x00000089ff89723e */ /* 0x000fc400000000ff */
[C---:B------:R-:W-:Y:S01]  /*9b70*/  ISETP.GT.AND P1, PT, R3.reuse, 0x8, P1 ;  /* 0x000000080300780c */ /* 0x040fe20000f24270 */
[----:B------:R-:W-:Y:S01]  /*9b80*/  @P3 STG.E.U16 desc[UR36][R6.64+0x1b2], R135 ;  /* 0x0001b28706003986 */ /* 0x000fe2000c101524 */
[C---:B------:R-:W-:Y:S02]  /*9b90*/  ISETP.GT.AND P2, PT, R3.reuse, 0x8, P0 ;  /* 0x000000080300780c */ /* 0x040fe40000744270 */
[C---:B------:R-:W-:Y:S01]  /*9ba0*/  ISETP.GT.AND P0, PT, R0.reuse, 0xe9, PT ;  /* 0x000000e90000780c */ /* 0x040fe20003f04270 */
[----:B------:R-:W-:Y:S01]  /*9bb0*/  @P4 STG.E.U16 desc[UR36][R4.64+0x1c0], R136 ;  /* 0x0001c08804004986 */ /* 0x000fe2000c101524 */
[----:B------:R-:W-:Y:S02]  /*9bc0*/  ISETP.GT.AND P4, PT, R0, 0xe8, PT ;  /* 0x000000e80000780c */ /* 0x000fe40003f84270 */
[----:B------:R-:W-:Y:S01]  /*9bd0*/  F2FP.F16.F32.PACK_AB R138, RZ, R138 ;  /* 0x0000008aff8a723e */ /* 0x000fe200000000ff */
[----:B------:R-:W-:Y:S01]  /*9be0*/  @P5 STG.E.U16 desc[UR36][R4.64+0x1c2], R137 ;  /* 0x0001c28904005986 */ /* 0x000fe2000c101524 */
[----:B------:R-:W-:-:S02]  /*9bf0*/  ISETP.GT.AND P5, PT, R3, RZ, P4 ;  /* 0x000000ff0300720c */ /* 0x000fc400027a4270 */
[----:B------:R-:W-:Y:S01]  /*9c00*/  F2FP.F16.F32.PACK_AB R139, RZ, R139 ;  /* 0x0000008bff8b723e */ /* 0x000fe200000000ff */
[----:B------:R-:W-:Y:S01]  /*9c10*/  @P1 STG.E.U16 desc[UR36][R6.64+0x1c0], R138 ;  /* 0x0001c08a06001986 */ /* 0x000fe2000c101524 */
[----:B------:R-:W-:Y:S02]  /*9c20*/  F2FP.F16.F32.PACK_AB R140, RZ, R140 ;  /* 0x0000008cff8c723e */ /* 0x000fe400000000ff */
[C---:B------:R-:W-:Y:S01]  /*9c30*/  ISETP.GT.AND P3, PT, R3.reuse, RZ, P0 ;  /* 0x000000ff0300720c */ /* 0x040fe20000764270 */
[----:B------:R-:W-:Y:S01]  /*9c40*/  @P2 STG.E.U16 desc[UR36][R6.64+0x1c2], R139 ;  /* 0x0001c28b06002986 */ /* 0x000fe2000c101524 */
[C---:B------:R-:W-:Y:S02]  /*9c50*/  ISETP.GT.AND P4, PT, R3.reuse, 0x8, P4 ;  /* 0x000000080300780c */ /* 0x040fe40002784270 */
[----:B------:R-:W-:Y:S02]  /*9c60*/  F2FP.F16.F32.PACK_AB R141, RZ, R141 ;  /* 0x0000008dff8d723e */ /* 0x000fe400000000ff */
[----:B------:R-:W-:Y:S01]  /*9c70*/  F2FP.F16.F32.PACK_AB R142, RZ, R142 ;  /* 0x0000008eff8e723e */ /* 0x000fe200000000ff */
[----:B------:R-:W-:Y:S01]  /*9c80*/  @P5 STG.E.U16 desc[UR36][R4.64+0x1d0], R140 ;  /* 0x0001d08c04005986 */ /* 0x000fe2000c101524 */
[----:B------:R-:W-:-:S02]  /*9c90*/  ISETP.GT.AND P5, PT, R3, 0x8, P0 ;  /* 0x000000080300780c */ /* 0x000fc400007a4270 */
[----:B------:R-:W-:Y:S02]  /*9ca0*/  F2FP.F16.F32.PACK_AB R143, RZ, R143 ;  /* 0x0000008fff8f723e */ /* 0x000fe400000000ff */
[C---:B------:R-:W-:Y:S01]  /*9cb0*/  ISETP.GT.AND P0, PT, R0.reuse, 0xf1, PT ;  /* 0x000000f10000780c */ /* 0x040fe20003f04270 */
[----:B------:R-:W-:Y:S01]  /*9cc0*/  @P3 STG.E.U16 desc[UR36][R4.64+0x1d2], R141 ;  /* 0x0001d28d04003986 */ /* 0x000fe2000c101524 */
[----:B------:R-:W-:Y:S02]  /*9cd0*/  ISETP.GT.AND P3, PT, R0, 0xf0, PT ;  /* 0x000000f00000780c */ /* 0x000fe40003f64270 */
[----:B------:R-:W-:Y:S01]  /*9ce0*/  F2FP.F16.F32.PACK_AB R144, RZ, R144 ;  /* 0x00000090ff90723e */ /* 0x000fe200000000ff */
[----:B------:R-:W-:Y:S01]  /*9cf0*/  @P4 STG.E.U16 desc[UR36][R6.64+0x1d0], R142 ;  /* 0x0001d08e06004986 */ /* 0x000fe2000c101524 */
[C---:B------:R-:W-:Y:S02]  /*9d00*/  ISETP.GT.AND P4, PT, R3.reuse, RZ, P3 ;  /* 0x000000ff0300720c */ /* 0x040fe40001f84270 */
[C---:B------:R-:W-:Y:S01]  /*9d10*/  ISETP.GT.AND P3, PT, R3.reuse, 0x8, P3 ;  /* 0x000000080300780c */ /* 0x040fe20001f64270 */
[----:B------:R-:W-:Y:S01]  /*9d20*/  @P5 STG.E.U16 desc[UR36][R6.64+0x1d2], R143 ;  /* 0x0001d28f06005986 */ /* 0x000fe2000c101524 */
[----:B------:R-:W-:-:S02]  /*9d30*/  ISETP.GT.AND P5, PT, R3, RZ, P0 ;  /* 0x000000ff0300720c */ /* 0x000fc400007a4270 */
[----:B------:R-:W-:Y:S02]  /*9d40*/  F2FP.F16.F32.PACK_AB R145, RZ, R145 ;  /* 0x00000091ff91723e */ /* 0x000fe400000000ff */
[C---:B------:R-:W-:Y:S02]  /*9d50*/  ISETP.GT.AND P0, PT, R3.reuse, 0x8, P0 ;  /* 0x000000080300780c */ /* 0x040fe40000704270 */
[C---:B------:R-:W-:Y:S02]  /*9d60*/  ISETP.GT.AND P1, PT, R0.reuse, 0xf9, PT ;  /* 0x000000f90000780c */ /* 0x040fe40003f24270 */
[----:B------:R-:W-:Y:S01]  /*9d70*/  ISETP.GT.AND P2, PT, R0, 0xf8, PT ;  /* 0x000000f80000780c */ /* 0x000fe20003f44270 */
[----:B------:R-:W-:Y:S01]  /*9d80*/  @P4 STG.E.U16 desc[UR36][R4.64+0x1e0], R144 ;  /* 0x0001e09004004986 */ /* 0x000fe2000c101524 */
[C---:B------:R-:W-:Y:S01]  /*9d90*/  ISETP.GT.AND P4, PT, R3.reuse, RZ, P1 ;  /* 0x000000ff0300720c */ /* 0x040fe20000f84270 */
[----:B------:R-:W-:Y:S01]  /*9da0*/  @P3 IMAD.MOV.U32 R2, RZ, RZ, R6 ;  /* 0x000000ffff023224 */ /* 0x000fe200078e0006 */
[C---:B------:R-:W-:Y:S01]  /*9db0*/  ISETP.GT.AND P1, PT, R3.reuse, 0x8, P1 ;  /* 0x000000080300780c */ /* 0x040fe20000f24270 */
[----:B------:R-:W-:Y:S01]  /*9dc0*/  @P5 STG.E.U16 desc[UR36][R4.64+0x1e2], R145 ;  /* 0x0001e29104005986 */ /* 0x000fe2000c101524 */
[----:B------:R-:W-:-:S02]  /*9dd0*/  ISETP.GT.AND P5, PT, R3, RZ, P2 ;  /* 0x000000ff0300720c */ /* 0x000fc400017a4270 */
[----:B------:R-:W-:Y:S01]  /*9de0*/  ISETP.GT.AND P2, PT, R3, 0x8, P2 ;  /* 0x000000080300780c */ /* 0x000fe20001744270 */
[----:B------:R-:W-:Y:S01]  /*9df0*/  @P3 IMAD.MOV.U32 R3, RZ, RZ, R7 ;  /* 0x000000ffff033224 */ /* 0x000fe200078e0007 */
[----:B------:R-:W-:Y:S02]  /*9e00*/  F2FP.F16.F32.PACK_AB R146, RZ, R146 ;  /* 0x00000092ff92723e */ /* 0x000fe400000000ff */
[----:B------:R-:W-:Y:S02]  /*9e10*/  F2FP.F16.F32.PACK_AB R147, RZ, R147 ;  /* 0x00000093ff93723e */ /* 0x000fe400000000ff */
[----:B------:R-:W-:Y:S01]  /*9e20*/  F2FP.F16.F32.PACK_AB R148, RZ, R148 ;  /* 0x00000094ff94723e */ /* 0x000fe200000000ff */
[----:B------:R0:W-:Y:S01]  /*9e30*/  @P3 STG.E.U16 desc[UR36][R2.64+0x1e0], R146 ;  /* 0x0001e09202003986 */ /* 0x0001e2000c101524 */
[----:B------:R-:W-:Y:S02]  /*9e40*/  F2FP.F16.F32.PACK_AB R149, RZ, R149 ;  /* 0x00000095ff95723e */ /* 0x000fe400000000ff */
[----:B------:R-:W-:-:S02]  /*9e50*/  F2FP.F16.F32.PACK_AB R150, RZ, R150 ;  /* 0x00000096ff96723e */ /* 0x000fc400000000ff */
[----:B------:R-:W-:Y:S01]  /*9e60*/  F2FP.F16.F32.PACK_AB R151, RZ, R151 ;  /* 0x00000097ff97723e */ /* 0x000fe200000000ff */
[----:B0-----:R-:W-:Y:S02]  /*9e70*/  @P0 IMAD.MOV.U32 R2, RZ, RZ, R6 ;  /* 0x000000ffff020224 */ /* 0x001fe400078e0006 */
[----:B------:R-:W-:-:S05]  /*9e80*/  @P0 IMAD.MOV.U32 R3, RZ, RZ, R7 ;  /* 0x000000ffff030224 */ /* 0x000fca00078e0007 */
[----:B------:R0:W-:Y:S02]  /*9e90*/  @P0 STG.E.U16 desc[UR36][R2.64+0x1e2], R147 ;  /* 0x0001e29302000986 */ /* 0x0001e4000c101524 */
[----:B0-----:R-:W-:Y:S02]  /*9ea0*/  @P5 IMAD.MOV.U32 R2, RZ, RZ, R4 ;  /* 0x000000ffff025224 */ /* 0x001fe400078e0004 */
[----:B------:R-:W-:-:S05]  /*9eb0*/  @P5 IMAD.MOV.U32 R3, RZ, RZ, R5 ;  /* 0x000000ffff035224 */ /* 0x000fca00078e0005 */
[----:B------:R0:W-:Y:S04]  /*9ec0*/  @P5 STG.E.U16 desc[UR36][R2.64+0x1f0], R148 ;  /* 0x0001f09402005986 */ /* 0x0001e8000c101524 */
[----:B------:R1:W-:Y:S01]  /*9ed0*/  @P4 STG.E.U16 desc[UR36][R4.64+0x1f2], R149 ;  /* 0x0001f29504004986 */ /* 0x0003e2000c101524 */
[----:B0-----:R-:W-:Y:S02]  /*9ee0*/  @P2 IMAD.MOV.U32 R2, RZ, RZ, R6 ;  /* 0x000000ffff022224 */ /* 0x001fe400078e0006 */
[----:B------:R-:W-:-:S05]  /*9ef0*/  @P2 IMAD.MOV.U32 R3, RZ, RZ, R7 ;  /* 0x000000ffff032224 */ /* 0x000fca00078e0007 */
[----:B------:R1:W-:Y:S04]  /*9f00*/  @P2 STG.E.U16 desc[UR36][R2.64+0x1f0], R150 ;  /* 0x0001f09602002986 */ /* 0x0003e8000c101524 */
[----:B------:R1:W-:Y:S02]  /*9f10*/  @P1 STG.E.U16 desc[UR36][R6.64+0x1f2], R151 ;  /* 0x0001f29706001986 */ /* 0x0003e4000c101524 */
.L_x_290:
[----:B------:R-:W-:Y:S05]  /*9f20*/  BSYNC B0 ;  /* 0x0000000000007941 */ /* 0x000fea0003800000 */
.L_x_36:
[----:B01----:R-:W2:Y:S01]  /*9f30*/  LDL.64 R2, [R1] ;  /* 0x0000000001027983 */ /* 0x003ea20000100a00 */
[----:B------:R-:W-:Y:S01]  /*9f40*/  ULDC.64 UR4, c[0x0][0x650] ;  /* 0x0001940000047ab9 */ /* 0x000fe20000000a00 */
[----:B------:R0:W-:Y:S01]  /*9f50*/  SYNCS.ARRIVE.TRANS64.A1T0 RZ, [R162+UR45], RZ ;  /* 0x000000ffa2ff79a7 */ /* 0x0001e2000810002d */
[----:B------:R-:W-:Y:S01]  /*9f60*/  PRMT R0, RZ, 0x7610, R0 ;  /* 0x00007610ff007816 */ /* 0x000fe20000000000 */
[----:B-----5:R-:W-:Y:S02]  /*9f70*/  IMAD.MOV.U32 R19, RZ, RZ, -0x1 ;  /* 0xffffffffff137424 */ /* 0x020fe400078e00ff */
[----:B------:R-:W-:Y:S01]  /*9f80*/  IMAD.MOV.U32 R22, RZ, RZ, -0x1 ;  /* 0xffffffffff167424 */ /* 0x000fe200078e00ff */
[----:B--2---:R-:W-:-:S04]  /*9f90*/  LEA R18, P0, R2, R18, 0x1 ;  /* 0x0000001202127211 */ /* 0x004fc800078008ff */
[----:B------:R-:W-:Y:S01]  /*9fa0*/  LEA.HI.X R17, R2, R17, R23, 0x1, P0 ;  /* 0x0000001102117211 */ /* 0x000fe200000f0c17 */
[----:B------:R-:W-:Y:S01]  /*9fb0*/  IMAD.MOV.U32 R2, RZ, RZ, -0x1 ;  /* 0xffffffffff027424 */ /* 0x000fe200078e00ff */
[----:B------:R-:W-:-:S04]  /*9fc0*/  ISETP.GE.U32.AND P0, PT, R18, UR4, PT ;  /* 0x0000000412007c0c */ /* 0x000fc8000bf06070 */
[----:B------:R-:W-:-:S13]  /*9fd0*/  ISETP.GE.U32.AND.EX P0, PT, R17, UR5, PT, P0 ;  /* 0x0000000511007c0c */ /* 0x000fda000bf06100 */
[----:B0-----:R-:W-:Y:S05]  /*9fe0*/  @P0 BRA `(.L_x_291) ;  /* 0x0000000400700947 */ /* 0x001fea0003800000 */
[----:B------:R-:W0:Y:S01]  /*9ff0*/  S2R R10, SR_CTAID.X ;  /* 0x00000000000a7919 */ /* 0x000e220000002500 */
[----:B------:R-:W1:Y:S01]  /*a000*/  LDC.64 R8, c[0x0][0x628] ;  /* 0x00018a00ff087b82 */ /* 0x000e620000000a00 */
[----:B------:R-:W-:Y:S01]  /*a010*/  ULDC UR4, c[0x0][0x150] ;  /* 0x0000540000047ab9 */ /* 0x000fe20000000800 */
[----:B---34-:R-:W-:Y:S01]  /*a020*/  IMAD.MOV.U32 R6, RZ, RZ, R18 ;  /* 0x000000ffff067224 */ /* 0x018fe200078e0012 */
[----:B------:R-:W2:Y:S01]  /*a030*/  S2R R20, SR_CTAID.Y ;  /* 0x0000000000147919 */ /* 0x000ea20000002600 */
[----:B------:R-:W-:-:S04]  /*a040*/  IMAD.MOV.U32 R7, RZ, RZ, R17 ;  /* 0x000000ffff077224 */ /* 0x000fc800078e0011 */
[----:B------:R-:W3:Y:S08]  /*a050*/  LDC R15, c[0x0][0x144] ;  /* 0x00005100ff0f7b82 */ /* 0x000ef00000000800 */
[----:B------:R-:W4:Y:S08]  /*a060*/  LDC R0, c[0x0][0x630] ;  /* 0x00018c00ff007b82 */ /* 0x000f300000000800 */
[----:B------:R-:W2:Y:S01]  /*a070*/  LDC.64 R12, c[0x0][0x620] ;  /* 0x00018800ff0c7b82 */ /* 0x000ea20000000a00 */
[----:B-1----:R-:W-:-:S04]  /*a080*/  ISETP.NE.U32.AND P0, PT, R8, RZ, PT ;  /* 0x000000ff0800720c */ /* 0x002fc80003f05070 */
[----:B------:R-:W-:Y:S02]  /*a090*/  ISETP.NE.AND.EX P0, PT, R9, RZ, PT, P0 ;  /* 0x000000ff0900720c */ /* 0x000fe40003f05300 */
[----:B0-----:R-:W-:-:S05]  /*a0a0*/  I2FP.F32.U32 R2, R10 ;  /* 0x0000000a00027245 */ /* 0x001fca0000201000 */
[----:B------:R-:W-:-:S04]  /*a0b0*/  FMUL R2, R2, UR4 ;  /* 0x0000000402027c20 */ /* 0x000fc80008400000 */
[----:B------:R0:W1:Y:S02]  /*a0c0*/  F2I.U32.TRUNC.NTZ R14, R2 ;  /* 0x00000002000e7305 */ /* 0x000064000020f000 */
[----:B---34-:R-:W-:Y:S05]  /*a0d0*/  @!P0 BRA `(.L_x_292) ;  /* 0x0000000000288947 */ /* 0x018fea0003800000 */
[----:B------:R-:W3:Y:S02]  /*a0e0*/  LDC R3, c[0x0][0x634] ;  /* 0x00018d00ff037b82 */ /* 0x000ee40000000800 */
[----:B---3--:R-:W-:-:S05]  /*a0f0*/  IADD3 R7, P0, R18, R3, RZ ;  /* 0x0000000312077210 */ /* 0x008fca0007f1e0ff */
[----:B------:R-:W-:-:S04]  /*a100*/  IMAD.X R11, RZ, RZ, R17, P0 ;  /* 0x000000ffff0b7224 */ /* 0x000fc800000e0611 */
[----:B0-----:R-:W-:-:S04]  /*a110*/  IMAD.WIDE.U32 R2, R11, R8, RZ ;  /* 0x000000080b027225 */ /* 0x001fc800078e00ff */
[----:B------:R-:W-:-:S04]  /*a120*/  IMAD.WIDE.U32 R4, P0, R7, R9, R2 ;  /* 0x0000000907047225 */ /* 0x000fc80007800002 */
[----:B------:R-:W-:-:S04]  /*a130*/  IMAD.WIDE.U32 R2, R7, R8, RZ ;  /* 0x0000000807027225 */ /* 0x000fc800078e00ff */
[----:B------:R-:W-:Y:S01]  /*a140*/  IMAD.X R7, RZ, RZ, RZ, P0 ;  /* 0x000000ffff077224 */ /* 0x000fe200000e06ff */
[----:B------:R-:W-:Y:S01]  /*a150*/  IADD3 RZ, P0, R3, R4, RZ ;  /* 0x0000000403ff7210 */ /* 0x000fe20007f1e0ff */
[----:B------:R-:W-:-:S04]  /*a160*/  IMAD.MOV.U32 R6, RZ, RZ, R5 ;  /* 0x000000ffff067224 */ /* 0x000fc800078e0005 */
[----:B------:R-:W-:-:S08]  /*a170*/  IMAD.WIDE.U32.X R6, R11, R9, R6, P0 ;  /* 0x000000090b067225 */ /* 0x000fd000000e0406 */
.L_x_292:
[----:B------:R-:W3:Y:S01]  /*a180*/  LDC.64 R26, c[0x0][0x640] ;  /* 0x00019000ff1a7b82 */ /* 0x000ee20000000a00 */
[-C--:B------:R-:W-:Y:S01]  /*a190*/  SHF.R.U64 R11, R6, R0.reuse, R7 ;  /* 0x00000000060b7219 */ /* 0x080fe20000001207 */
[----:B------:R-:W-:Y:S01]  /*a1a0*/  IMAD.MOV.U32 R19, RZ, RZ, R17 ;  /* 0x000000ffff137224 */ /* 0x000fe200078e0011 */
[----:B------:R-:W-:Y:S01]  /*a1b0*/  SHF.R.U32.HI R0, RZ, R0, R7 ;  /* 0x00000000ff007219 */ /* 0x000fe20000011607 */
[----:B-1----:R-:W-:Y:S01]  /*a1c0*/  IMAD.MOV R14, RZ, RZ, -R14 ;  /* 0x000000ffff0e7224 */ /* 0x002fe200078e0a0e */
[----:B------:R-:W-:Y:S01]  /*a1d0*/  IADD3 R5, P0, RZ, -R11, RZ ;  /* 0x8000000bff057210 */ /* 0x000fe20007f1e0ff */
[----:B------:R-:W-:Y:S01]  /*a1e0*/  ULDC UR4, c[0x0][0x154] ;  /* 0x0000550000047ab9 */ /* 0x000fe20000000800 */
[----:B------:R-:W-:Y:S01]  /*a1f0*/  IMAD.MOV.U32 R7, RZ, RZ, 0x1 ;  /* 0x00000001ff077424 */ /* 0x000fe200078e00ff */
[----:B------:R-:W1:Y:S01]  /*a200*/  LDC R4, c[0x0][0x618] ;  /* 0x00018600ff047b82 */ /* 0x000e620000000800 */
[----:B------:R-:W-:Y:S02]  /*a210*/  IMAD R22, R15, R14, R10 ;  /* 0x0000000e0f167224 */ /* 0x000fe400078e020a */
[----:B------:R-:W-:-:S04]  /*a220*/  IMAD.X R3, RZ, RZ, ~R0, P0 ;  /* 0x000000ffff037224 */ /* 0x000fc800000e0e00 */
[-C--:B--2---:R-:W-:Y:S01]  /*a230*/  IMAD R0, R3, R12.reuse, RZ ;  /* 0x0000000c03007224 */ /* 0x084fe200078e02ff */
[----:B------:R-:W2:Y:S01]  /*a240*/  LDC R6, c[0x0][0x608] ;  /* 0x00018200ff067b82 */ /* 0x000ea20000000800 */
[----:B0-----:R-:W-:-:S04]  /*a250*/  IMAD.WIDE.U32 R2, R5, R12, R18 ;  /* 0x0000000c05027225 */ /* 0x001fc800078e0012 */
[----:B------:R-:W-:Y:S01]  /*a260*/  IMAD R5, R5, R13, R0 ;  /* 0x0000000d05057224 */ /* 0x000fe200078e0200 */
[----:B------:R-:W-:Y:S02]  /*a270*/  I2FP.F32.U32 R0, R20 ;  /* 0x0000001400007245 */ /* 0x000fe40000201000 */
[----:B------:R-:W0:Y:S01]  /*a280*/  LDC R24, c[0x0][0x658] ;  /* 0x00019600ff187b82 */ /* 0x000e220000000800 */
[----:B------:R-:W-:Y:S01]  /*a290*/  IMAD.IADD R3, R3, 0x1, R5 ;  /* 0x0000000103037824 */ /* 0x000fe200078e0205 */
[----:B---3--:R-:W-:Y:S01]  /*a2a0*/  ISETP.NE.U32.AND P0, PT, R26, RZ, PT ;  /* 0x000000ff1a00720c */ /* 0x008fe20003f05070 */
[----:B------:R-:W-:Y:S01]  /*a2b0*/  FMUL R0, R0, UR4 ;  /* 0x0000000400007c20 */ /* 0x000fe20008400000 */
[----:B------:R-:W-:Y:S02]  /*a2c0*/  IMAD.MOV.U32 R5, RZ, RZ, -0x1 ;  /* 0xffffffffff057424 */ /* 0x000fe400078e00ff */
[----:B------:R-:W-:Y:S01]  /*a2d0*/  ISETP.NE.AND.EX P0, PT, R27, RZ, PT, P0 ;  /* 0x000000ff1b00720c */ /* 0x000fe20003f05300 */
[----:B------:R3:W4:Y:S01]  /*a2e0*/  F2I.U32.TRUNC.NTZ R12, R0 ;  /* 0x00000000000c7305 */ /* 0x000722000020f000 */
[----:B------:R-:W3:Y:S01]  /*a2f0*/  LDC R15, c[0x0][0x148] ;  /* 0x00005200ff0f7b82 */ /* 0x000ee20000000800 */
[----:B-1----:R-:W-:-:S02]  /*a300*/  SHF.R.U64 R10, R2, R4, R3 ;  /* 0x00000004020a7219 */ /* 0x002fc40000001203 */
[----:B------:R-:W-:-:S05]  /*a310*/  SHF.R.U32.HI R3, RZ, R4, R3 ;  /* 0x00000004ff037219 */ /* 0x000fca0000011603 */
[----:B------:R-:W1:Y:S01]  /*a320*/  LDC R14, c[0x0][0x600] ;  /* 0x00018000ff0e7b82 */ /* 0x000e620000000800 */
[-CC-:B--2---:R-:W-:Y:S02]  /*a330*/  SHF.R.U64 R8, R10, R6.reuse, R3.reuse ;  /* 0x000000060a087219 */ /* 0x184fe40000001203 */
[----:B------:R-:W-:-:S05]  /*a340*/  SHF.R.U32.HI R3, RZ, R6, R3 ;  /* 0x00000006ff037219 */ /* 0x000fca0000011603 */
[----:B------:R-:W2:Y:S01]  /*a350*/  LDC R21, c[0x0][0x648] ;  /* 0x00019200ff157b82 */ /* 0x000ea20000000800 */
[-CC-:B0-----:R-:W-:Y:S02]  /*a360*/  SHF.R.U64 R13, R8, R24.reuse, R3.reuse ;  /* 0x00000018080d7219 */ /* 0x181fe40000001203 */
[-C--:B------:R-:W-:Y:S02]  /*a370*/  SHF.L.U32 R5, R5, R24.reuse, RZ ;  /* 0x0000001805057219 */ /* 0x080fe400000006ff */
[-C--:B------:R-:W-:Y:S01]  /*a380*/  SHF.R.U32.HI R3, RZ, R24.reuse, R3 ;  /* 0x00000018ff037219 */ /* 0x080fe20000011603 */
[----:B------:R-:W-:Y:S01]  /*a390*/  IMAD.MOV.U32 R2, RZ, RZ, R13 ;  /* 0x000000ffff027224 */ /* 0x000fe200078e000d */
[----:B------:R-:W-:Y:S01]  /*a3a0*/  SHF.L.U32 R24, R7, R24, RZ ;  /* 0x0000001807187219 */ /* 0x000fe200000006ff */
[----:B------:R-:W0:Y:S01]  /*a3b0*/  LDC R25, c[0x0][0x638] ;  /* 0x00018e00ff197b82 */ /* 0x000e220000000800 */
[----:B------:R-:W-:-:S07]  /*a3c0*/  LOP3.LUT R19, RZ, R5, RZ, 0x33, !PT ;  /* 0x00000005ff137212 */ /* 0x000fce00078e33ff */
[----:B------:R-:W0:Y:S01]  /*a3d0*/  LDC R28, c[0x0][0x610] ;  /* 0x00018400ff1c7b82 */ /* 0x000e220000000800 */
[----:B----4-:R-:W-:Y:S05]  /*a3e0*/  @!P0 BRA `(.L_x_293) ;  /* 0x0000000000288947 */ /* 0x010fea0003800000 */
[----:B---3--:R-:W3:Y:S02]  /*a3f0*/  LDC R0, c[0x0][0x64c] ;  /* 0x00019300ff007b82 */ /* 0x008ee40000000800 */
[----:B---3--:R-:W-:-:S05]  /*a400*/  IADD3 R7, P0, R13, R0, RZ ;  /* 0x000000000d077210 */ /* 0x008fca0007f1e0ff */
        /* <DEDUP_REMOVED lines=8> */
.L_x_293:
[----:B------:R-:W4:Y:S01]  /*a490*/  LDC R4, c[0x0][0x65c] ;  /* 0x00019700ff047b82 */ /* 0x000f220000000800 */
[----:B--23--:R-:W-:Y:S01]  /*a4a0*/  SHF.R.U64 R0, R2, R21, R3 ;  /* 0x0000001502007219 */ /* 0x00cfe20000001203 */
[----:B-1----:R-:W-:Y:S01]  /*a4b0*/  VIADD R3, R14, 0xffffffff ;  /* 0xffffffff0e037836 */ /* 0x002fe20000000000 */
[----:B------:R-:W-:Y:S01]  /*a4c0*/  LOP3.LUT R19, R8, R19, RZ, 0xc0, !PT ;  /* 0x0000001308137212 */ /* 0x000fe200078ec0ff */
[----:B------:R-:W-:Y:S02]  /*a4d0*/  IMAD.MOV R12, RZ, RZ, -R12 ;  /* 0x000000ffff0c7224 */ /* 0x000fe400078e0a0c */
[----:B------:R-:W-:Y:S01]  /*a4e0*/  IMAD.MOV R2, RZ, RZ, -R0 ;  /* 0x000000ffff027224 */ /* 0x000fe200078e0a00 */
[----:B------:R-:W-:Y:S01]  /*a4f0*/  LOP3.LUT R3, R10, R3, RZ, 0xc0, !PT ;  /* 0x000000030a037212 */ /* 0x000fe200078ec0ff */
[----:B------:R-:W-:Y:S02]  /*a500*/  IMAD R19, R24, R0, R19 ;  /* 0x0000000018137224 */ /* 0x000fe400078e0213 */
[----:B0-----:R-:W-:-:S04]  /*a510*/  IMAD R0, R2, R25, R13 ;  /* 0x0000001902007224 */ /* 0x001fc800078e020d */
[----:B------:R-:W-:Y:S01]  /*a520*/  IMAD R2, R0, R14, R3 ;  /* 0x0000000e00027224 */ /* 0x000fe200078e0203 */
[----:B----4-:R-:W-:Y:S01]  /*a530*/  ISETP.NE.AND P0, PT, R4, 0x1, PT ;  /* 0x000000010400780c */ /* 0x010fe20003f05270 */
[----:B------:R-:W-:-:S05]  /*a540*/  IMAD.MOV.U32 R4, RZ, RZ, 0x1 ;  /* 0x00000001ff047424 */ /* 0x000fca00078e00ff */
[----:B------:R-:W-:-:S07]  /*a550*/  PRMT R0, R4, 0x7610, R0 ;  /* 0x0000761004007816 */ /* 0x000fce0000000000 */
[----:B------:R-:W-:-:S04]  /*a560*/  @P0 IMAD R22, R15, R12, R20 ;  /* 0x0000000c0f160224 */ /* 0x000fc800078e0214 */
[----:B------:R-:W-:-:S05]  /*a570*/  IMAD R19, R19, R28, R22 ;  /* 0x0000001c13137224 */ /* 0x000fca00078e0216 */
[----:B------:R-:W-:Y:S02]  /*a580*/  SEL R22, R2, R19, !P0 ;  /* 0x0000001302167207 */ /* 0x000fe40004000000 */
[----:B------:R-:W-:Y:S01]  /*a590*/  SEL R19, R19, R2, !P0 ;  /* 0x0000000213137207 */ /* 0x000fe20004000000 */
[----:B------:R-:W-:-:S07]  /*a5a0*/  IMAD.MOV.U32 R2, RZ, RZ, R11 ;  /* 0x000000ffff027224 */ /* 0x000fce00078e000b */
.L_x_291:
[----:B------:R-:W-:Y:S02]  /*a5b0*/  LOP3.LUT P0, RZ, R0, 0xff, RZ, 0xc0, !PT ;  /* 0x000000ff00ff7812 */ /* 0x000fe4000780c0ff */
[----:B------:R-:W-:-:S11]  /*a5c0*/  LOP3.LUT R175, R175, 0x1, RZ, 0x3c, !PT ;  /* 0x00000001afaf7812 */ /* 0x000fd600078e3cff */
[----:B------:R-:W-:Y:S05]  /*a5d0*/  @P0 BRA `(.L_x_294) ;  /* 0xffffff7000240947 */ /* 0x000fea000383ffff */
[----:B------:R-:W-:Y:S05]  /*a5e0*/  EXIT ;  /* 0x000000000000794d */ /* 0x000fea0003800000 */
.L_x_17:
[----:B------:R-:W-:-:S08]  /*a5f0*/  ISETP.NE.AND P0, PT, R5, RZ, PT ;  /* 0x000000ff0500720c */ /* 0x000fd00003f05270 */
[----:B0-----:R-:W0:-:S00]  /*a600*/  USETMAXREG.DEALLOC.CTAPOOL 0x28 ;  /* 0x00000028000079c8 */ /* 0x001e0000080e0500 */
[----:B------:R-:W-:Y:S05]  /*a610*/  @P0 EXIT ;  /* 0x000000000000094d */ /* 0x000fea0003800000 */
[----:B0-----:R-:W-:Y:S01]  /*a620*/  LOP3.LUT P0, RZ, R8, 0xff, RZ, 0xc0, !PT ;  /* 0x000000ff08ff7812 */ /* 0x001fe2000780c0ff */
[----:B------:R-:W-:Y:S02]  /*a630*/  IMAD.MOV.U32 R0, RZ, RZ, 0x1 ;  /* 0x00000001ff007424 */ /* 0x000fe400078e00ff */
[----:B------:R-:W-:-:S10]  /*a640*/  IMAD.MOV.U32 R7, RZ, RZ, RZ ;  /* 0x000000ffff077224 */ /* 0x000fd400078e00ff */
[----:B------:R-:W-:Y:S05]  /*a650*/  @!P0 BRA `(.L_x_295) ;  /* 0x0000000c00788947 */ /* 0x000fea0003800000 */
[----:B------:R-:W0:Y:S01]  /*a660*/  S2UR UR9, SR_CgaCtaId ;  /* 0x00000000000979c3 */ /* 0x000e220000008800 */
[----:B------:R-:W-:Y:S01]  /*a670*/  ULDC UR5, c[0x0][0x658] ;  /* 0x0001960000057ab9 */ /* 0x000fe20000000800 */
[----:B------:R-:W-:Y:S01]  /*a680*/  UMOV UR10, 0xffffffff ;  /* 0xffffffff000a7882 */ /* 0x000fe20000000000 */
[----:B------:R-:W-:Y:S01]  /*a690*/  UMOV UR11, 0x1 ;  /* 0x00000001000b7882 */ /* 0x000fe20000000000 */
[----:B------:R-:W-:Y:S01]  /*a6a0*/  USHF.L.U32 UR10, UR10, UR5, URZ ;  /* 0x000000050a0a7299 */ /* 0x000fe2000800063f */
[----:B------:R-:W-:Y:S01]  /*a6b0*/  LOP3.LUT P0, RZ, R4, 0x1f, RZ, 0xc0, !PT ;  /* 0x0000001f04ff7812 */ /* 0x000fe2000780c0ff */
[----:B------:R-:W-:Y:S01]  /*a6c0*/  BSSY B0, `(.L_x_295) ;  /* 0x00000d7000007945 */ /* 0x000fe20003800000 */
[C---:B------:R-:W-:Y:S01]  /*a6d0*/  ISETP.NE.AND P2, PT, R3.reuse, RZ, PT ;  /* 0x000000ff0300720c */ /* 0x040fe20003f45270 */
[----:B------:R-:W-:Y:S01]  /*a6e0*/  ULOP3.LUT UR13, URZ, UR10, URZ, 0x33, !UPT ;  /* 0x0000000a3f0d7292 */ /* 0x000fe2000f8e333f */
[----:B------:R-:W-:Y:S01]  /*a6f0*/  ISETP.NE.OR P0, PT, R3, RZ, !P0 ;  /* 0x000000ff0300720c */ /* 0x000fe20004705670 */
[----:B------:R-:W-:Y:S01]  /*a700*/  IMAD.MOV.U32 R8, RZ, RZ, 0x1 ;  /* 0x00000001ff087424 */ /* 0x000fe200078e00ff */
[----:B------:R-:W-:Y:S01]  /*a710*/  LOP3.LUT R6, R16, 0x2, RZ, 0xfc, !PT ;  /* 0x0000000210067812 */ /* 0x000fe200078efcff */
[----:B------:R-:W-:Y:S01]  /*a720*/  IMAD.MOV.U32 R0, RZ, RZ, 0x1 ;  /* 0x00000001ff007424 */ /* 0x000fe200078e00ff */
[----:B------:R-:W-:Y:S01]  /*a730*/  ULDC UR4, c[0x0][0x600] ;  /* 0x0001800000047ab9 */ /* 0x000fe20000000800 */
[----:B------:R-:W-:Y:S01]  /*a740*/  IMAD.MOV.U32 R7, RZ, RZ, RZ ;  /* 0x000000ffff077224 */ /* 0x000fe200078e00ff */
[----:B------:R-:W-:Y:S01]  /*a750*/  UMOV UR18, 0x5 ;  /* 0x0000000500127882 */ /* 0x000fe20000000000 */
[----:B------:R-:W-:-:S02]  /*a760*/  UIADD3 UR26, UR40, 0x1, URZ ;  /* 0x00000001281a7890 */ /* 0x000fc4000fffe03f */
[----:B------:R-:W-:Y:S02]  /*a770*/  UIADD3 UR4, UR4, -0x1, URZ ;  /* 0xffffffff04047890 */ /* 0x000fe4000fffe03f */
[----:B------:R-:W-:Y:S01]  /*a780*/  USHF.L.U32 UR5, UR11, UR5, URZ ;  /* 0x000000050b057299 */ /* 0x000fe2000800063f */
[----:B------:R-:W-:Y:S01]  /*a790*/  ULDC.64 UR24, c[0x0][0x198] ;  /* 0x0000660000187ab9 */ /* 0x000fe20000000a00 */
[----:B0-----:R-:W-:Y:S02]  /*a7a0*/  ULOP3.LUT UR8, UR9, 0x1, URZ, 0xc0, !UPT ;  /* 0x0000000109087892 */ /* 0x001fe4000f8ec03f */
[----:B------:R-:W-:Y:S02]  /*a7b0*/  USHF.R.U32.HI UR27, URZ, 0x1, UR9 ;  /* 0x000000013f1b7899 */ /* 0x000fe40008011609 */
[----:B------:R-:W-:Y:S02]  /*a7c0*/  USHF.L.U32 UR6, UR9, 0x7, URZ ;  /* 0x0000000709067899 */ /* 0x000fe4000800063f */
[----:B------:R-:W-:-:S02]  /*a7d0*/  USHF.L.U32 UR7, UR9, 0xd, URZ ;  /* 0x0000000d09077899 */ /* 0x000fc4000800063f */
[----:B------:R-:W-:Y:S02]  /*a7e0*/  ULOP3.LUT UR9, UR9, 0xfffffffe, URZ, 0xc0, !UPT ;  /* 0xfffffffe09097892 */ /* 0x000fe4000f8ec03f */
[----:B------:R-:W-:Y:S02]  /*a7f0*/  UISETP.GT.U32.AND UP0, UPT, UR8, 0xffff, UPT ;  /* 0x0000ffff0800788c */ /* 0x000fe4000bf04070 */
[----:B------:R-:W-:Y:S02]  /*a800*/  USHF.L.U32 UR10, UR11, UR9, URZ ;  /* 0x000000090b0a7299 */ /* 0x000fe4000800063f */
[----:B------:R-:W-:Y:S02]  /*a810*/  ULOP3.LUT UR9, UR9, 0x1, URZ, 0xfc, !UPT ;  /* 0x0000000109097892 */ /* 0x000fe4000f8efc3f */
[----:B------:R-:W-:Y:S02]  /*a820*/  USEL UR8, UR8, 0xffff, !UP0 ;  /* 0x0000ffff08087887 */ /* 0x000fe4000c000000 */
[----:B------:R-:W-:-:S02]  /*a830*/  USHF.L.U32 UR9, UR11, UR9, URZ ;  /* 0x000000090b097299 */ /* 0x000fc4000800063f */
[----:B------:R-:W-:Y:S02]  /*a840*/  ULOP3.LUT UR8, UR8, 0xffff, URZ, 0xc0, !UPT ;  /* 0x0000ffff08087892 */ /* 0x000fe4000f8ec03f */
[----:B------:R-:W-:Y:S02]  /*a850*/  ULOP3.LUT UR6, UR6, 0x80, URZ, 0xc0, !UPT ;  /* 0x0000008006067892 */ /* 0x000fe4000f8ec03f */
[----:B------:R-:W-:Y:S02]  /*a860*/  ULOP3.LUT UR7, UR7, 0x2000, URZ, 0xc0, !UPT ;  /* 0x0000200007077892 */ /* 0x000fe4000f8ec03f */
[----:B------:R-:W-:Y:S02]  /*a870*/  ULOP3.LUT UR19, UR10, UR9, URZ, 0xfc, !UPT ;  /* 0x000000090a137292 */ /* 0x000fe4000f8efc3f */
[----:B------:R-:W-:-:S12]  /*a880*/  USHF.L.U32 UR18, UR18, UR8, URZ ;  /* 0x0000000812127299 */ /* 0x000fd8000800063f */
.L_x_307:
[----:B------:R-:W-:-:S03]  /*a890*/  UMOV UR8, 0xffffffff ;  /* 0xffffffff00087882 */ /* 0x000fc60000000000 */
[----:B------:R-:W-:Y:S05]  /*a8a0*/  BRA.DIV UR8, `(.L_x_296) ;  /* 0x0000000e08d47947 */ /* 0x000fea000b800000 */
[----:B------:R-:W-:-:S13]  /*a8b0*/  ELECT P6, URZ, PT ;  /* 0x00000000003f782f */ /* 0x000fda00038c0000 */
.L_x_319:
[----:B------:R-:W0:Y:S01]  /*a8c0*/  LDC R3, c[0x0][0x28c] ;  /* 0x0000a300ff037b82 */ /* 0x000e220000000800 */
[----:B------:R-:W-:Y:S01]  /*a8d0*/  BSSY B1, `(.L_x_297) ;  /* 0x000003d000017945 */ /* 0x000fe20003800000 */
[----:B0-----:R-:W-:-:S13]  /*a8e0*/  ISETP.LT.OR P6, PT, R3, 0x1, !P6 ;  /* 0x000000010300780c */ /* 0x001fda00077c1670 */
[----:B------:R-:W-:Y:S05]  /*a8f0*/  @P6 BRA `(.L_x_298) ;  /* 0x0000000000e86947 */ /* 0x000fea0003800000 */
[----:B------:R-:W-:Y:S01]  /*a900*/  LEA R19, R19, UR27, 0x1 ;  /* 0x0000001b13137c11 */ /* 0x000fe2000f8e08ff */
[----:B------:R-:W-:Y:S01]  /*a910*/  IMAD.MOV.U32 R11, RZ, RZ, RZ ;  /* 0x000000ffff0b7224 */ /* 0x000fe200078e00ff */
[----:B------:R-:W-:Y:S01]  /*a920*/  LEA R22, R22, UR6, 0x8 ;  /* 0x0000000616167c11 */ /* 0x000fe2000f8e40ff */
[----:B------:R-:W-:Y:S02]  /*a930*/  IMAD.U32 R13, RZ, RZ, UR26 ;  /* 0x0000001aff0d7e24 */ /* 0x000fe4000f8e00ff */
[----:B------:R-:W-:Y:S02]  /*a940*/  IMAD.MOV.U32 R3, RZ, RZ, R0 ;  /* 0x000000ffff037224 */ /* 0x000fe400078e0000 */
[----:B------:R-:W-:Y:S02]  /*a950*/  IMAD.MOV.U32 R4, RZ, RZ, R7 ;  /* 0x000000ffff047224 */ /* 0x000fe400078e0007 */
[----:B------:R-:W-:-:S07]  /*a960*/  IMAD.SHL.U32 R19, R19, 0x20, RZ ;  /* 0x0000002013137824 */ /* 0x000fce00078e00ff */
.L_x_302:
[----:B------:R-:W0:Y:S01]  /*a970*/  S2R R10, SR_CgaCtaId ;  /* 0x00000000000a7919 */ /* 0x000e220000008800 */
[----:B------:R-:W-:Y:S01]  /*a980*/  MOV R5, 0x400 ;  /* 0x0000040000057802 */ /* 0x000fe20000000f00 */
[----:B------:R-:W1:Y:S03]  /*a990*/  @!P2 LDC R9, c[0x0][0x500] ;  /* 0x00014000ff09ab82 */ /* 0x000e660000000800 */
[----:B0-----:R-:W-:Y:S02]  /*a9a0*/  LEA R12, R10, R5, 0x18 ;  /* 0x000000050a0c7211 */ /* 0x001fe400078ec0ff */
[----:B------:R-:W-:-:S03]  /*a9b0*/  SHF.L.U32 R5, R3, 0x1f, RZ ;  /* 0x0000001f03057819 */ /* 0x000fc600000006ff */
[----:B------:R-:W-:-:S04]  /*a9c0*/  IMAD R10, R4, 0x8, R12 ;  /* 0x00000008040a7824 */ /* 0x000fc800078e020c */
[----:B------:R-:W0:Y:S02]  /*a9d0*/  SYNCS.PHASECHK.TRANS64.TRYWAIT P1, [R10+URZ+0x18], R5 ;  /* 0x000018050a0075a7 */ /* 0x000e24000802017f */
[----:B01----:R-:W-:Y:S05]  /*a9e0*/  @!P1 BRA `(.L_x_299) ;  /* 0x0000000c00a49947 */ /* 0x003fea0003800000 */
.L_x_320:
[----:B0-----:R-:W-:Y:S01]  /*a9f0*/  PRMT R5, R6, 0x9910, RZ ;  /* 0x0000991006057816 */ /* 0x001fe200000000ff */
[----:B------:R0:W-:Y:S03]  /*aa00*/  @!P2 SYNCS.ARRIVE.TRANS64 RZ, [R10+URZ], R9 ;  /* 0x000000090affa9a7 */ /* 0x0001e6000800003f */
[----:B------:R-:W-:-:S13]  /*aa10*/  ISETP.NE.AND P1, PT, R5, 0x2, PT ;  /* 0x000000020500780c */ /* 0x000fda0003f25270 */
[----:B0-----:R-:W-:Y:S05]  /*aa20*/  @P1 BRA `(.L_x_300) ;  /* 0x0000000000041947 */ /* 0x001fea0003800000 */
[----:B------:R-:W-:Y:S01]  /*aa30*/  BPT.TRAP 0x1 ;  /* 0x000000040000795c */ /* 0x000fe20000300000 */
.L_x_300:
[----:B------:R-:W-:Y:S05]  /*aa40*/  @P0 BRA `(.L_x_301) ;  /* 0x0000000000040947 */ /* 0x000fea0003800000 */
[----:B------:R-:W-:Y:S01]  /*aa50*/  BPT.TRAP 0x1 ;  /* 0x000000040000795c */ /* 0x000fe20000300000 */
.L_x_301:
[----:B------:R-:W-:Y:S01]  /*aa60*/  LEA R5, R4, UR27, 0x1 ;  /* 0x0000001b04057c11 */ /* 0x000fe2000f8e08ff */
[----:B------:R-:W-:Y:S01]  /*aa70*/  VIADD R13, R13, 0xffffffff ;  /* 0xffffffff0d0d7836 */ /* 0x000fe20000000000 */
[----:B------:R-:W-:Y:S01]  /*aa80*/  R2UR UR22, R19 ;  /* 0x00000000131672ca */ /* 0x000fe200000e0000 */
[----:B------:R-:W-:Y:S01]  /*aa90*/  UIADD3 UR14, UP0, UR24, 0xf0, URZ ;  /* 0x000000f0180e7890 */ /* 0x000fe2000ff1e03f */
[----:B------:R-:W-:Y:S01]  /*aaa0*/  R2UR UR9, R10 ;  /* 0x000000000a0972ca */ /* 0x000fe200000e0000 */
[----:B------:R-:W-:Y:S01]  /*aab0*/  IMAD.SHL.U32 R5, R5, 0x800, RZ ;  /* 0x0000080005057824 */ /* 0x000fe200078e00ff */
[----:B------:R-:W-:Y:S01]  /*aac0*/  R2UR UR10, R11 ;  /* 0x000000000b0a72ca */ /* 0x000fe200000e0000 */
[----:B------:R-:W-:Y:S01]  /*aad0*/  UIADD3 UR30, UP1, UR24, 0x1f0, URZ ;  /* 0x000001f0181e7890 */ /* 0x000fe2000ff3e03f */
[----:B------:R-:W-:Y:S01]  /*aae0*/  R2UR UR12, R2 ;  /* 0x00000000020c72ca */ /* 0x000fe200000e0000 */
[--C-:B------:R-:W-:Y:S01]  /*aaf0*/  IMAD R9, R5, 0x2, R12.reuse ;  /* 0x0000000205097824 */ /* 0x100fe200078e020c */
[----:B------:R-:W-:Y:S01]  /*ab00*/  LEA R5, R4, UR7, 0xe ;  /* 0x0000000704057c11 */ /* 0x000fe2000f8e70ff */
[----:B------:R-:W-:Y:S01]  /*ab10*/  UIADD3.X UR15, URZ, UR25, URZ, UP0, !UPT ;  /* 0x000000193f0f7290 */ /* 0x000fe200087fe43f */
[----:B------:R-:W-:Y:S01]  /*ab20*/  R2UR UR23, R22 ;  /* 0x00000000161772ca */ /* 0x000fe200000e0000 */
[----:B------:R-:W-:Y:S01]  /*ab30*/  UPRMT UR20, URZ, 0x5410, UR18 ;  /* 0x000054103f147896 */ /* 0x000fe20008000012 */
[----:B------:R-:W-:Y:S01]  /*ab40*/  R2UR UR8, R9 ;  /* 0x00000000090872ca */ /* 0x000fe200000e0000 */
[----:B------:R-:W-:Y:S01]  /*ab50*/  IMAD R5, R5, 0x2, R12 ;  /* 0x0000000205057824 */ /* 0x000fe200078e020c */
[----:B------:R-:W-:Y:S01]  /*ab60*/  ISETP.GT.AND P3, PT, R13, 0x1, PT ;  /* 0x000000010d00780c */ /* 0x000fe20003f64270 */
[----:B------:R-:W-:Y:S01]  /*ab70*/  VIADD R4, R4, 0x1 ;  /* 0x0000000104047836 */ /* 0x000fe20000000000 */
[----:B------:R-:W-:Y:S01]  /*ab80*/  UPRMT UR28, URZ, 0x5410, UR19 ;  /* 0x000054103f1c7896 */ /* 0x000fe20008000013 */
[----:B------:R-:W-:Y:S01]  /*ab90*/  VIADD R11, R11, 0x40 ;  /* 0x000000400b0b7836 */ /* 0x000fe20000000000 */
[----:B------:R-:W-:Y:S01]  /*aba0*/  R2UR UR11, R5 ;  /* 0x00000000050b72ca */ /* 0x000fe200000e0000 */
[----:B------:R-:W-:Y:S01]  /*abb0*/  UIADD3.X UR31, URZ, UR25, URZ, UP1, !UPT ;  /* 0x000000193f1f7290 */ /* 0x000fe20008ffe43f */
[----:B------:R-:W-:Y:S01]  /*abc0*/  ISETP.NE.AND P1, PT, R4, 0x3, PT ;  /* 0x000000030400780c */ /* 0x000fe20003f25270 */
[----:B------:R-:W-:Y:S01]  /*abd0*/  UMOV UR16, 0x0 ;  /* 0x0000000000107882 */ /* 0x000fe20000000000 */
[----:B------:R-:W-:-:S02]  /*abe0*/  UMOV UR17, 0x10000000 ;  /* 0x1000000000117882 */ /* 0x000fc40000000000 */
[----:B------:R-:W-:Y:S01]  /*abf0*/  SEL R10, RZ, 0x1, P1 ;  /* 0x00000001ff0a7807 */ /* 0x000fe20000800000 */
[----:B------:R-:W-:Y:S01]  /*ac00*/  UIADD3 UR8, UR8, 0x100, URZ ;  /* 0x0000010008087890 */ /* 0x000fe2000fffe03f */
[----:B------:R-:W-:Y:S02]  /*ac10*/  SEL R4, R4, RZ, P1 ;  /* 0x000000ff04047207 */ /* 0x000fe40000800000 */
[----:B------:R-:W-:-:S03]  /*ac20*/  LOP3.LUT R3, R3, R10, RZ, 0x3c, !PT ;  /* 0x0000000a03037212 */ /* 0x000fc600078e3cff */
[----:B------:R-:W-:-:S03]  /*ac30*/  UIADD3 UR21, UR11, 0x6100, URZ ;  /* 0x000061000b157890 */ /* 0x000fc6000fffe03f */
[----:B------:R-:W-:Y:S02]  /*ac40*/  UMOV UR11, UR22 ;  /* 0x00000016000b7c82 */ /* 0x000fe40008000000 */
[----:B------:R0:W-:Y:S02]  /*ac50*/  UTMALDG.3D.MULTICAST [UR8], [UR14], UR20, desc[UR16] ;  /* 0x000010080e0073b4 */ /* 0x0001e40008011814 */
[----:B0-----:R-:W-:Y:S01]  /*ac60*/  UMOV UR8, UR21 ;  /* 0x0000001500087c82 */ /* 0x001fe20008000000 */
[----:B------:R-:W-:Y:S02]  /*ac70*/  UMOV UR11, UR23 ;  /* 0x00000017000b7c82 */ /* 0x000fe40008000000 */
[----:B------:R0:W-:Y:S02]  /*ac80*/  UTMALDG.3D.MULTICAST [UR8], [UR30], UR28, desc[UR16] ;  /* 0x000010081e0073b4 */ /* 0x0001e4000801181c */
[----:B0-----:R-:W-:Y:S05]  /*ac90*/  @P3 BRA `(.L_x_302) ;  /* 0xfffffffc00343947 */ /* 0x001fea000383ffff */
.L_x_298:
[----:B------:R-:W-:Y:S05]  /*aca0*/  BSYNC B1 ;  /* 0x0000000000017941 */ /* 0x000fea0003800000 */
.L_x_297:
[----:B------:R-:W2:Y:S01]  /*acb0*/  LDL.64 R14, [R1] ;  /* 0x00000000010e7983 */ /* 0x000ea20000100a00 */
[----:B------:R-:W-:Y:S01]  /*acc0*/  LOP3.LUT P4, RZ, R8, 0xff, RZ, 0xc0, !PT ;  /* 0x000000ff08ff7812 */ /* 0x000fe2000788c0ff */
[----:B------:R-:W-:Y:S01]  /*acd0*/  VIADD R4, R7, UR40 ;  /* 0x0000002807047c36 */ /* 0x000fe20008000000 */
[----:B------:R-:W-:Y:S01]  /*ace0*/  ULDC.64 UR8, c[0x0][0x650] ;  /* 0x0001940000087ab9 */ /* 0x000fe20000000a00 */
[----:B------:R-:W-:Y:S01]  /*acf0*/  IMAD.U32 R7, RZ, RZ, UR40 ;  /* 0x00000028ff077e24 */ /* 0x000fe2000f8e00ff */
[----:B------:R-:W-:Y:S01]  /*ad00*/  UISETP.GE.U32.AND UP0, UPT, UR40, 0x3, UPT ;  /* 0x000000032800788c */ /* 0x000fe2000bf06070 */
[----:B------:R-:W-:Y:S01]  /*ad10*/  BSSY B1, `(.L_x_303) ;  /* 0x000006f000017945 */ /* 0x000fe20003800000 */
[----:B------:R-:W-:Y:S01]  /*ad20*/  ISETP.GT.U32.AND P1, PT, R4, 0x2, PT ;  /* 0x000000020400780c */ /* 0x000fe20003f24070 */
[----:B------:R-:W-:Y:S01]  /*ad30*/  IMAD.MOV.U32 R19, RZ, RZ, -0x1 ;  /* 0xffffffffff137424 */ /* 0x000fe200078e00ff */
[----:B------:R-:W-:Y:S01]  /*ad40*/  PRMT R8, RZ, 0x7610, R8 ;  /* 0x00007610ff087816 */ /* 0x000fe20000000008 */
[----:B------:R-:W-:Y:S01]  /*ad50*/  IMAD.MOV.U32 R22, RZ, RZ, -0x1 ;  /* 0xffffffffff167424 */ /* 0x000fe200078e00ff */
[----:B------:R-:W-:-:S02]  /*ad60*/  ISETP.LT.U32.AND P1, PT, R7, 0x3, P1 ;  /* 0x000000030700780c */ /* 0x000fc40000f21070 */
[----:B------:R-:W-:Y:S01]  /*ad70*/  PLOP3.LUT P3, PT, PT, PT, UP0, 0x80, 0x0 ;  /* 0x000000000000781c */ /* 0x000fe20003f6f008 */
[----:B------:R-:W0:Y:S01]  /*ad80*/  @P4 S2R R3, SR_CgaCtaId ;  /* 0x0000000000034919 */ /* 0x000e220000008800 */
[----:B------:R-:W-:-:S04]  /*ad90*/  @P4 MOV R2, 0x400 ;  /* 0x0000040000024802 */ /* 0x000fc80000000f00 */
[----:B0-----:R-:W-:Y:S01]  /*ada0*/  @P4 LEA R5, R3, R2, 0x18 ;  /* 0x0000000203054211 */ /* 0x001fe200078ec0ff */
[----:B------:R-:W-:-:S03]  /*adb0*/  IMAD.WIDE.U32 R2, R4, -0x55555555, RZ ;  /* 0xaaaaaaab04027825 */ /* 0x000fc600078e00ff */
[----:B------:R0:W-:Y:S01]  /*adc0*/  @P4 SYNCS.ARRIVE.TRANS64.A1T0 RZ, [R5+URZ+0x68], RZ ;  /* 0x000068ff05ff49a7 */ /* 0x0001e2000810003f */
[----:B------:R-:W-:Y:S01]  /*add0*/  IMAD.MOV.U32 R2, RZ, RZ, -0x1 ;  /* 0xffffffffff027424 */ /* 0x000fe200078e00ff */
[----:B0-----:R-:W-:Y:S02]  /*ade0*/  SHF.R.U32.HI R5, RZ, 0x1, R3 ;  /* 0x00000001ff057819 */ /* 0x001fe40000011603 */
[----:B------:R-:W-:-:S03]  /*adf0*/  SEL R3, RZ, 0x1, !P1 ;  /* 0x00000001ff037807 */ /* 0x000fc60004800000 */
[----:B------:R-:W-:Y:S01]  /*ae00*/  IMAD R7, R5, -0x3, R4 ;  /* 0xfffffffd05077824 */ /* 0x000fe200078e0204 */
[----:B------:R-:W-:Y:S02]  /*ae10*/  LOP3.LUT R0, R0, R3, RZ, 0x3c, !PT ;  /* 0x0000000300007212 */ /* 0x000fe400078e3cff */
[----:B------:R-:W-:Y:S02]  /*ae20*/  PRMT R3, RZ, 0x7610, R3 ;  /* 0x00007610ff037816 */ /* 0x000fe40000000003 */
[----:B------:R-:W-:Y:S02]  /*ae30*/  @P3 LOP3.LUT R0, R0, 0x1, R5, 0x78, !PT ;  /* 0x0000000100003812 */ /* 0x000fe400078e7805 */
[----:B--2---:R-:W-:-:S04]  /*ae40*/  IADD3 R18, P4, R18, R14, RZ ;  /* 0x0000000e12127210 */ /* 0x004fc80007f9e0ff */
[----:B------:R-:W-:Y:S01]  /*ae50*/  ISETP.GE.U32.AND P1, PT, R18, UR8, PT ;  /* 0x0000000812007c0c */ /* 0x000fe2000bf26070 */
[----:B------:R-:W-:-:S05]  /*ae60*/  IMAD.X R17, R17, 0x1, R23, P4 ;  /* 0x0000000111117824 */ /* 0x000fca00020e0617 */
[----:B------:R-:W-:-:S13]  /*ae70*/  ISETP.GE.U32.AND.EX P1, PT, R17, UR9, PT, P1 ;  /* 0x0000000911007c0c */ /* 0x000fda000bf26110 */
[----:B------:R-:W-:Y:S05]  /*ae80*/  @P1 BRA `(.L_x_304) ;  /* 0x00000004005c1947 */ /* 0x000fea0003800000 */
[----:B------:R-:W0:Y:S01]  /*ae90*/  S2R R11, SR_CTAID.X ;  /* 0x00000000000b7919 */ /* 0x000e220000002500 */
[----:B------:R-:W-:Y:S01]  /*aea0*/  ULDC.64 UR8, c[0x0][0x628] ;  /* 0x00018a0000087ab9 */ /* 0x000fe20000000a00 */
[----:B------:R-:W1:Y:S01]  /*aeb0*/  LDC R12, c[0x0][0x144] ;  /* 0x00005100ff0c7b82 */ /* 0x000e620000000800 */
[----:B------:R-:W-:Y:S01]  /*aec0*/  ISETP.NE.U32.AND P1, PT, RZ, UR8, PT ;  /* 0x00000008ff007c0c */ /* 0x000fe2000bf25070 */
[----:B------:R-:W2:Y:S01]  /*aed0*/  S2R R9, SR_CTAID.Y ;  /* 0x0000000000097919 */ /* 0x000ea20000002600 */
[----:B------:R-:W-:Y:S01]  /*aee0*/  ULDC UR10, c[0x0][0x150] ;  /* 0x00005400000a7ab9 */ /* 0x000fe20000000800 */
[----:B------:R-:W-:Y:S01]  /*aef0*/  ULDC UR11, c[0x0][0x630] ;  /* 0x00018c00000b7ab9 */ /* 0x000fe20000000800 */
[----:B------:R-:W-:Y:S01]  /*af00*/  ISETP.NE.AND.EX P1, PT, RZ, UR9, PT, P1 ;  /* 0x00000009ff007c0c */ /* 0x000fe2000bf25310 */
[----:B------:R-:W-:Y:S01]  /*af10*/  IMAD.MOV.U32 R2, RZ, RZ, R18 ;  /* 0x000000ffff027224 */ /* 0x000fe200078e0012 */
[----:B0-----:R-:W-:-:S05]  /*af20*/  I2FP.F32.U32 R3, R11 ;  /* 0x0000000b00037245 */ /* 0x001fca0000201000 */
[----:B------:R-:W-:Y:S01]  /*af30*/  FMUL R14, R3, UR10 ;  /* 0x0000000a030e7c20 */ /* 0x000fe20008400000 */
[----:B------:R-:W-:-:S05]  /*af40*/  IMAD.MOV.U32 R3, RZ, RZ, R17 ;  /* 0x000000ffff037224 */ /* 0x000fca00078e0011 */
[----:B--2---:R-:W-:Y:S05]  /*af50*/  @!P1 BRA `(.L_x_305) ;  /* 0x0000000000289947 */ /* 0x004fea0003800000 */
[----:B------:R-:W-:Y:S02]  /*af60*/  ULDC UR10, c[0x0][0x634] ;  /* 0x00018d00000a7ab9 */ /* 0x000fe40000000800 */
[----:B------:R-:W-:-:S05]  /*af70*/  IADD3 R3, P1, R18, UR10, RZ ;  /* 0x0000000a12037c10 */ /* 0x000fca000ff3e0ff */
[----:B------:R-:W-:-:S04]  /*af80*/  IMAD.X R13, RZ, RZ, R17, P1 ;  /* 0x000000ffff0d7224 */ /* 0x000fc800008e0611 */
[----:B------:R-:W-:-:S04]  /*af90*/  IMAD.WIDE.U32 R4, R13, UR8, RZ ;  /* 0x000000080d047c25 */ /* 0x000fc8000f8e00ff */
[----:B------:R-:W-:-:S04]  /*afa0*/  IMAD.WIDE.U32 R4, P1, R3, UR9, R4 ;  /* 0x0000000903047c25 */ /* 0x000fc8000f820004 */
[----:B------:R-:W-:-:S04]  /*afb0*/  IMAD.WIDE.U32 R2, R3, UR8, RZ ;  /* 0x0000000803027c25 */ /* 0x000fc8000f8e00ff */
[----:B------:R-:W-:Y:S01]  /*afc0*/  IMAD.MOV.U32 R2, RZ, RZ, R5 ;  /* 0x000000ffff027224 */ /* 0x000fe200078e0005 */
[----:B------:R-:W-:Y:S01]  /*afd0*/  IADD3 RZ, P3, R3, R4, RZ ;  /* 0x0000000403ff7210 */ /* 0x000fe20007f7e0ff */
[----:B------:R-:W-:-:S04]  /*afe0*/  IMAD.X R3, RZ, RZ, RZ, P1 ;  /* 0x000000ffff037224 */ /* 0x000fc800008e06ff */
[----:B------:R-:W-:-:S08]  /*aff0*/  IMAD.WIDE.U32.X R2, R13, UR9, R2, P3 ;  /* 0x000000090d027c25 */ /* 0x000fd000098e0402 */
.L_x_305:
[--C-:B------:R-:W-:Y:S01]  /*b000*/  SHF.R.U64 R10, R2, UR11, R3.reuse ;  /* 0x0000000b020a7c19 */ /* 0x100fe20008001203 */
[----:B------:R-:W0:Y:S01]  /*b010*/  F2I.U32.TRUNC.NTZ R14, R14 ;  /* 0x0000000e000e7305 */ /* 0x000e22000020f000 */
[----:B------:R-:W-:Y:S01]  /*b020*/  SHF.R.U32.HI R2, RZ, UR11, R3 ;  /* 0x0000000bff027c19 */ /* 0x000fe20008011603 */
[----:B------:R-:W-:Y:S01]  /*b030*/  ULDC.64 UR8, c[0x0][0x620] ;  /* 0x0001880000087ab9 */ /* 0x000fe20000000a00 */
[----:B------:R-:W-:Y:S01]  /*b040*/  IADD3 R5, P1, RZ, -R10, RZ ;  /* 0x8000000aff057210 */ /* 0x000fe20007f3e0ff */
[----:B------:R-:W-:Y:S01]  /*b050*/  IMAD.MOV.U32 R3, RZ, RZ, R17 ;  /* 0x000000ffff037224 */ /* 0x000fe200078e0011 */
[----:B------:R-:W-:-:S03]  /*b060*/  ULDC.64 UR10, c[0x0][0x640] ;  /* 0x00019000000a7ab9 */ /* 0x000fc60000000a00 */
[----:B------:R-:W-:Y:S01]  /*b070*/  IMAD.X R2, RZ, RZ, ~R2, P1 ;  /* 0x000000ffff027224 */ /* 0x000fe200008e0e02 */
[----:B------:R-:W-:-:S03]  /*b080*/  ISETP.NE.U32.AND P1, PT, RZ, UR10, PT ;  /* 0x0000000aff007c0c */ /* 0x000fc6000bf25070 */
[----:B------:R-:W-:Y:S01]  /*b090*/  IMAD R4, R2, UR8, RZ ;  /* 0x0000000802047c24 */ /* 0x000fe2000f8e02ff */
[----:B------:R-:W-:Y:S01]  /*b0a0*/  ISETP.NE.AND.EX P1, PT, RZ, UR11, PT, P1 ;  /* 0x0000000bff007c0c */ /* 0x000fe2000bf25310 */
[----:B------:R-:W-:-:S04]  /*b0b0*/  IMAD.MOV.U32 R2, RZ, RZ, R18 ;  /* 0x000000ffff027224 */ /* 0x000fc800078e0012 */
[----:B------:R-:W-:Y:S01]  /*b0c0*/  IMAD.WIDE.U32 R2, R5, UR8, R2 ;  /* 0x0000000805027c25 */ /* 0x000fe2000f8e0002 */
[----:B------:R-:W-:-:S03]  /*b0d0*/  ULDC UR8, c[0x0][0x618] ;  /* 0x0001860000087ab9 */ /* 0x000fc60000000800 */
[----:B------:R-:W-:Y:S01]  /*b0e0*/  IMAD R5, R5, UR9, R4 ;  /* 0x0000000905057c24 */ /* 0x000fe2000f8e0204 */
[----:B------:R-:W-:Y:S01]  /*b0f0*/  ULDC UR9, c[0x0][0x154] ;  /* 0x0000550000097ab9 */ /* 0x000fe20000000800 */
[----:B0-----:R-:W-:Y:S02]  /*b100*/  IMAD.MOV R4, RZ, RZ, -R14 ;  /* 0x000000ffff047224 */ /* 0x001fe400078e0a0e */
[----:B------:R-:W0:Y:S01]  /*b110*/  LDC R14, c[0x0][0x148] ;  /* 0x00005200ff0e7b82 */ /* 0x000e220000000800 */
[----:B------:R-:W-:Y:S02]  /*b120*/  IMAD.IADD R3, R3, 0x1, R5 ;  /* 0x0000000103037824 */ /* 0x000fe400078e0205 */
[----:B-1----:R-:W-:Y:S01]  /*b130*/  IMAD R11, R12, R4, R11 ;  /* 0x000000040c0b7224 */ /* 0x002fe200078e020b */
[----:B------:R-:W-:Y:S02]  /*b140*/  I2FP.F32.U32 R4, R9 ;  /* 0x0000000900047245 */ /* 0x000fe40000201000 */
[----:B------:R-:W-:-:S02]  /*b150*/  SHF.R.U64 R12, R2, UR8, R3 ;  /* 0x00000008020c7c19 */ /* 0x000fc40008001203 */
[----:B------:R-:W-:Y:S01]  /*b160*/  SHF.R.U32.HI R3, RZ, UR8, R3 ;  /* 0x00000008ff037c19 */ /* 0x000fe20008011603 */
[----:B------:R-:W-:Y:S01]  /*b170*/  FMUL R4, R4, UR9 ;  /* 0x0000000904047c20 */ /* 0x000fe20008400000 */
[----:B------:R-:W-:Y:S02]  /*b180*/  ULDC UR8, c[0x0][0x608] ;  /* 0x0001820000087ab9 */ /* 0x000fe40000000800 */
[--C-:B------:R-:W-:Y:S01]  /*b190*/  SHF.R.U64 R15, R12, UR8, R3.reuse ;  /* 0x000000080c0f7c19 */ /* 0x100fe20008001203 */
[----:B------:R1:W2:Y:S01]  /*b1a0*/  F2I.U32.TRUNC.NTZ R20, R4 ;  /* 0x0000000400147305 */ /* 0x0002a2000020f000 */
[----:B------:R-:W-:Y:S01]  /*b1b0*/  SHF.R.U32.HI R2, RZ, UR8, R3 ;  /* 0x00000008ff027c19 */ /* 0x000fe20008011603 */
[----:B------:R-:W-:-:S03]  /*b1c0*/  ULDC UR8, c[0x0][0x658] ;  /* 0x0001960000087ab9 */ /* 0x000fc60000000800 */
[--C-:B------:R-:W-:Y:S02]  /*b1d0*/  SHF.R.U64 R13, R15, UR8, R2.reuse ;  /* 0x000000080f0d7c19 */ /* 0x100fe40008001202 */
[----:B------:R-:W-:-:S03]  /*b1e0*/  SHF.R.U32.HI R19, RZ, UR8, R2 ;  /* 0x00000008ff137c19 */ /* 0x000fc60008011602 */
[----:B------:R-:W-:Y:S02]  /*b1f0*/  IMAD.MOV.U32 R2, RZ, RZ, R13 ;  /* 0x000000ffff027224 */ /* 0x000fe400078e000d */
[----:B------:R-:W-:Y:S01]  /*b200*/  IMAD.MOV.U32 R3, RZ, RZ, R19 ;  /* 0x000000ffff037224 */ /* 0x000fe200078e0013 */
[----:B-1----:R-:W-:Y:S06]  /*b210*/  @!P1 BRA `(.L_x_306) ;  /* 0x0000000000289947 */ /* 0x002fec0003800000 */
        /* <DEDUP_REMOVED lines=10> */
.L_x_306:
[----:B------:R-:W1:Y:S01]  /*b2c0*/  LDC R4, c[0x0][0x65c] ;  /* 0x00019700ff047b82 */ /* 0x000e620000000800 */
[----:B------:R-:W-:Y:S01]  /*b2d0*/  ULDC UR8, c[0x0][0x648] ;  /* 0x0001920000087ab9 */ /* 0x000fe20000000800 */
[----:B------:R-:W-:Y:S01]  /*b2e0*/  LOP3.LUT R15, R15, UR13, RZ, 0xc0, !PT ;  /* 0x0000000d0f0f7c12 */ /* 0x000fe2000f8ec0ff */
[----:B--2---:R-:W-:Y:S01]  /*b2f0*/  IMAD.MOV R20, RZ, RZ, -R20 ;  /* 0x000000ffff147224 */ /* 0x004fe200078e0a14 */
[----:B------:R-:W-:Y:S01]  /*b300*/  SHF.R.U64 R2, R2, UR8, R3 ;  /* 0x0000000802027c19 */ /* 0x000fe20008001203 */
[----:B------:R-:W-:Y:S01]  /*b310*/  ULDC UR8, c[0x0][0x638] ;  /* 0x00018e0000087ab9 */ /* 0x000fe20000000800 */
[----:B------:R-:W-:Y:S01]  /*b320*/  LOP3.LUT R12, R12, UR4, RZ, 0xc0, !PT ;  /* 0x000000040c0c7c12 */ /* 0x000fe2000f8ec0ff */
[----:B------:R-:W-:Y:S01]  /*b330*/  ULDC UR9, c[0x0][0x610] ;  /* 0x0001840000097ab9 */ /* 0x000fe20000000800 */
[----:B------:R-:W-:Y:S01]  /*b340*/  IMAD.MOV.U32 R3, RZ, RZ, 0x1 ;  /* 0x00000001ff037424 */ /* 0x000fe200078e00ff */
[----:B-1----:R-:W-:Y:S01]  /*b350*/  ISETP.NE.AND P1, PT, R4, 0x1, PT ;  /* 0x000000010400780c */ /* 0x002fe20003f25270 */
[----:B------:R-:W-:-:S02]  /*b360*/  IMAD.MOV R4, RZ, RZ, -R2 ;  /* 0x000000ffff047224 */ /* 0x000fc400078e0a02 */
[----:B------:R-:W-:Y:S02]  /*b370*/  IMAD R2, R2, UR5, R15 ;  /* 0x0000000502027c24 */ /* 0x000fe4000f8e020f */
[----:B------:R-:W-:Y:S01]  /*b380*/  IMAD R13, R4, UR8, R13 ;  /* 0x00000008040d7c24 */ /* 0x000fe2000f8e020d */
[----:B------:R-:W-:-:S07]  /*b390*/  ULDC UR8, c[0x0][0x600] ;  /* 0x0001800000087ab9 */ /* 0x000fce0000000800 */
[----:B0-----:R-:W-:-:S04]  /*b3a0*/  @P1 IMAD R11, R14, R20, R9 ;  /* 0x000000140e0b1224 */ /* 0x001fc800078e0209 */
[----:B------:R-:W-:Y:S02]  /*b3b0*/  IMAD R11, R2, UR9, R11 ;  /* 0x00000009020b7c24 */ /* 0x000fe4000f8e020b */
[----:B------:R-:W-:-:S05]  /*b3c0*/  IMAD R2, R13, UR8, R12 ;  /* 0x000000080d027c24 */ /* 0x000fca000f8e020c */
[----:B------:R-:W-:Y:S02]  /*b3d0*/  SEL R22, R2, R11, !P1 ;  /* 0x0000000b02167207 */ /* 0x000fe40004800000 */
[----:B------:R-:W-:Y:S01]  /*b3e0*/  SEL R19, R11, R2, !P1 ;  /* 0x000000020b137207 */ /* 0x000fe20004800000 */
[----:B------:R-:W-:-:S07]  /*b3f0*/  IMAD.MOV.U32 R2, RZ, RZ, R10 ;  /* 0x000000ffff027224 */ /* 0x000fce00078e000a */
.L_x_304:
[----:B------:R-:W-:Y:S05]  /*b400*/  BSYNC B1 ;  /* 0x0000000000017941 */ /* 0x000fea0003800000 */
.L_x_303:
[----:B------:R-:W-:-:S13]  /*b410*/  LOP3.LUT P1, RZ, R3, 0xff, RZ, 0xc0, !PT ;  /* 0x000000ff03ff7812 */ /* 0x000fda000782c0ff */
[----:B------:R-:W-:Y:S05]  /*b420*/  @P1 BRA `(.L_x_307) ;  /* 0xfffffff400181947 */ /* 0x000fea000383ffff */
[----:B------:R-:W-:Y:S05]  /*b430*/  BSYNC B0 ;  /* 0x0000000000007941 */ /* 0x000fea0003800000 */
.L_x_295:
[----:B------:R-:W-:-:S03]  /*b440*/  UMOV UR8, 0xffffffff ;  /* 0xffffffff00087882 */ /* 0x000fc60000000000 */
[----:B------:R-:W-:Y:S05]  /*b450*/  BRA.DIV UR8, `(.L_x_308) ;  /* 0x00000006081c7947 */ /* 0x000fea000b800000 */
[----:B------:R-:W-:-:S13]  /*b460*/  ELECT P6, URZ, PT ;  /* 0x00000000003f782f */ /* 0x000fda00038c0000 */
.L_x_323:
[----:B------:R-:W-:Y:S04]  /*b470*/  BSSY B0, `(.L_x_309) ;  /* 0x0000022000007945 */ /* 0x000fe80003800000 */
[----:B------:R-:W-:Y:S05]  /*b480*/  @!P6 BRA `(.L_x_310) ;  /* 0x000000000080e947 */ /* 0x000fea0003800000 */
[----:B------:R-:W-:-:S04]  /*b490*/  LOP3.LUT R16, R16, 0x2, RZ, 0xfc, !PT ;  /* 0x0000000210107812 */ /* 0x000fc800078efcff */
[----:B------:R-:W-:-:S13]  /*b4a0*/  ISETP.NE.AND P0, PT, R16, 0x3, PT ;  /* 0x000000031000780c */ /* 0x000fda0003f05270 */
[----:B------:R-:W-:Y:S05]  /*b4b0*/  @!P0 BRA `(.L_x_311) ;  /* 0x0000000000048947 */ /* 0x000fea0003800000 */
[----:B------:R-:W-:Y:S01]  /*b4c0*/  BPT.TRAP 0x1 ;  /* 0x000000040000795c */ /* 0x000fe20000300000 */
.L_x_311:
[----:B------:R-:W0:Y:S01]  /*b4d0*/  S2R R3, SR_CgaCtaId ;  /* 0x0000000000037919 */ /* 0x000e220000008800 */
[----:B------:R-:W-:Y:S02]  /*b4e0*/  MOV R2, 0x400 ;  /* 0x0000040000027802 */ /* 0x000fe40000000f00 */
[----:B------:R-:W-:Y:S02]  /*b4f0*/  SHF.L.U32 R4, R0, 0x1f, RZ ;  /* 0x0000001f00047819 */ /* 0x000fe400000006ff */
[----:B0-----:R-:W-:-:S05]  /*b500*/  LEA R2, R3, R2, 0x18 ;  /* 0x0000000203027211 */ /* 0x001fca00078ec0ff */
[----:B------:R-:W-:-:S04]  /*b510*/  VIADD R2, R2, 0x18 ;  /* 0x0000001802027836 */ /* 0x000fc80000000000 */
[C---:B------:R-:W-:Y:S02]  /*b520*/  IMAD R9, R7.reuse, 0x8, R2 ;  /* 0x0000000807097824 */ /* 0x040fe400078e0202 */
[----:B------:R-:W-:Y:S02]  /*b530*/  VIADD R7, R7, 0x1 ;  /* 0x0000000107077836 */ /* 0x000fe40000000000 */
[----:B------:R-:W0:Y:S03]  /*b540*/  SYNCS.PHASECHK.TRANS64.TRYWAIT P0, [R9+URZ], R4 ;  /* 0x00000004090075a7 */ /* 0x000e26000800017f */
[----:B------:R-:W-:-:S04]  /*b550*/  ISETP.NE.AND P1, PT, R7, 0x3, PT ;  /* 0x000000030700780c */ /* 0x000fc80003f25270 */
[----:B------:R-:W-:Y:S02]  /*b560*/  SEL R3, RZ, 0x1, P1 ;  /* 0x00000001ff037807 */ /* 0x000fe40000800000 */
[----:B------:R-:W-:Y:S02]  /*b570*/  SEL R7, R7, RZ, P1 ;  /* 0x000000ff07077207 */ /* 0x000fe40000800000 */
[----:B------:R-:W-:-:S03]  /*b580*/  LOP3.LUT R11, R0, R3, RZ, 0x3c, !PT ;  /* 0x00000003000b7212 */ /* 0x000fc600078e3cff */
[----:B------:R-:W-:Y:S01]  /*b590*/  IMAD R6, R7, 0x8, R2 ;  /* 0x0000000807067824 */ /* 0x000fe200078e0202 */
[----:B------:R-:W-:Y:S01]  /*b5a0*/  SHF.L.U32 R5, R11, 0x1f, RZ ;  /* 0x0000001f0b057819 */ /* 0x000fe200000006ff */
[----:B0-----:R-:W-:Y:S06]  /*b5b0*/  @!P0 BRA `(.L_x_312) ;  /* 0x0000000000e48947 */ /* 0x001fec0003800000 */
.L_x_324:
[----:B------:R-:W1:Y:S01]  /*b5c0*/  SYNCS.PHASECHK.TRANS64.TRYWAIT P0, [R6+URZ], R5 ;  /* 0x00000005060075a7 */ /* 0x000e62000800017f */
[----:B------:R-:W-:-:S05]  /*b5d0*/  VIADD R0, R7, 0x1 ;  /* 0x0000000107007836 */ /* 0x000fca0000000000 */
[----:B------:R-:W-:-:S04]  /*b5e0*/  ISETP.NE.AND P1, PT, R0, 0x3, PT ;  /* 0x000000030000780c */ /* 0x000fc80003f25270 */
[----:B0-----:R-:W-:Y:S02]  /*b5f0*/  SEL R4, RZ, 0x1, P1 ;  /* 0x00000001ff047807 */ /* 0x001fe40000800000 */
[----:B------:R-:W-:Y:S02]  /*b600*/  SEL R3, R0, RZ, P1 ;  /* 0x000000ff00037207 */ /* 0x000fe40000800000 */
[----:B------:R-:W-:Y:S01]  /*b610*/  LOP3.LUT R0, R11, R4, RZ, 0x3c, !PT ;  /* 0x000000040b007212 */ /* 0x000fe200078e3cff */
[----:B-1----:R-:W-:Y:S06]  /*b620*/  @!P0 BRA `(.L_x_313) ;  /* 0x0000000000dc8947 */ /* 0x002fec0003800000 */
.L_x_325:
[----:B------:R-:W-:Y:S01]  /*b630*/  IMAD R3, R3, 0x8, R2 ;  /* 0x0000000803037824 */ /* 0x000fe200078e0202 */
[----:B------:R-:W-:-:S07]  /*b640*/  SHF.L.U32 R0, R0, 0x1f, RZ ;  /* 0x0000001f00007819 */ /* 0x000fce00000006ff */
.L_x_314:
[----:B-1----:R1:W2:Y:S02]  /*b650*/  SYNCS.PHASECHK.TRANS64.TRYWAIT P0, [R3+URZ], R0 ;  /* 0x00000000030075a7 */ /* 0x0022a4000800017f */
[----:B--2---:R-:W-:Y:S05]  /*b660*/  @!P0 NANOSLEEP.SYNCS 0x989680 ;  /* 0x009896800000895d */ /* 0x004fea0003900000 */
[----:B------:R-:W2:Y:S02]  /*b670*/  @!P0 SYNCS.PHASECHK.TRANS64 P0, [R3+URZ], R0 ;  /* 0x00000000030085a7 */ /* 0x000ea4000800007f */
[----:B--2---:R-:W-:Y:S05]  /*b680*/  @!P0 BRA `(.L_x_314) ;  /* 0xfffffffc00f08947 */ /* 0x004fea000383ffff */
.L_x_310:
[----:B------:R-:W-:Y:S05]  /*b690*/  BSYNC B0 ;  /* 0x0000000000007941 */ /* 0x000fea0003800000 */
.L_x_309:
[----:B------:R-:W-:Y:S05]  /*b6a0*/  EXIT ;  /* 0x000000000000794d */ /* 0x000fea0003800000 */
.L_x_19:
[----:B-1----:R1:W2:Y:S02]  /*b6b0*/  SYNCS.PHASECHK.TRANS64.TRYWAIT P0, [R161+URZ], R0 ;  /* 0x00000000a10075a7 */ /* 0x0022a4000800017f */
[----:B--2---:R-:W-:Y:S05]  /*b6c0*/  @!P0 NANOSLEEP.SYNCS 0x989680 ;  /* 0x009896800000895d */ /* 0x004fea0003900000 */
[----:B------:R-:W2:Y:S02]  /*b6d0*/  @!P0 SYNCS.PHASECHK.TRANS64 P0, [R161+URZ], R0 ;  /* 0x00000000a10085a7 */ /* 0x000ea4000800007f */
[----:B--2---:R-:W-:Y:S05]  /*b6e0*/  @!P0 BRA `(.L_x_19) ;  /* 0xfffffffc00f08947 */ /* 0x004fea000383ffff */
[----:B------:R-:W-:Y:S05]  /*b6f0*/  BRA `(.L_x_315) ;  /* 0xffffff5c00f07947 */ /* 0x000fea000383ffff */
.L_x_24:
[----:B--2---:R2:W3:Y:S02]  /*b700*/  SYNCS.PHASECHK.TRANS64.TRYWAIT P1, [R3+URZ], R0 ;  /* 0x00000000030075a7 */ /* 0x0044e4000802017f */
[----:B---3--:R-:W-:Y:S05]  /*b710*/  @!P1 NANOSLEEP.SYNCS 0x989680 ;  /* 0x009896800000995d */ /* 0x008fea0003900000 */
[----:B------:R-:W3:Y:S02]  /*b720*/  @!P1 SYNCS.PHASECHK.TRANS64 P1, [R3+URZ], R0 ;  /* 0x00000000030095a7 */ /* 0x000ee4000802007f */
[----:B---3--:R-:W-:Y:S05]  /*b730*/  @!P1 BRA `(.L_x_24) ;  /* 0xfffffffc00f09947 */ /* 0x008fea000383ffff */
[----:B------:R-:W-:Y:S05]  /*b740*/  BRA `(.L_x_23) ;  /* 0xffffff60005c7947 */ /* 0x000fea000383ffff */
.L_x_29:
[----:B--2---:R-:W-:-:S04]  /*b750*/  IMAD.U32 R5, RZ, RZ, UR4 ;  /* 0x00000004ff057e24 */ /* 0x004fc8000f8e00ff */
[----:B------:R2:W3:Y:S03]  /*b760*/  SYNCS.PHASECHK.TRANS64.TRYWAIT P1, [R5+URZ], R4 ;  /* 0x00000004050075a7 */ /* 0x0004e6000802017f */
[----:B---3--:R-:W-:Y:S05]  /*b770*/  @!P1 NANOSLEEP.SYNCS 0x989680 ;  /* 0x009896800000995d */ /* 0x008fea0003900000 */
[----:B------:R-:W3:Y:S02]  /*b780*/  @!P1 SYNCS.PHASECHK.TRANS64 P1, [R5+URZ], R4 ;  /* 0x00000004050095a7 */ /* 0x000ee4000802007f */
[----:B---3--:R-:W-:Y:S05]  /*b790*/  @!P1 BRA `(.L_x_29) ;  /* 0xfffffffc00ec9947 */ /* 0x008fea000383ffff */
[----:B------:R-:W-:Y:S05]  /*b7a0*/  BRA `(.L_x_28) ;  /* 0xffffff6400387947 */ /* 0x000fea000383ffff */
.L_x_35:
[----:B-1----:R1:W2:Y:S02]  /*b7b0*/  SYNCS.PHASECHK.TRANS64.TRYWAIT P0, [R161+URZ+0x10], R0 ;  /* 0x00001000a10075a7 */ /* 0x0022a4000800017f */
[----:B--2---:R-:W-:Y:S05]  /*b7c0*/  @!P0 NANOSLEEP.SYNCS 0x989680 ;  /* 0x009896800000895d */ /* 0x004fea0003900000 */
[----:B------:R-:W2:Y:S02]  /*b7d0*/  @!P0 SYNCS.PHASECHK.TRANS64 P0, [R161+URZ+0x10], R0 ;  /* 0x00001000a10085a7 */ /* 0x000ea4000800007f */
[----:B--2---:R-:W-:Y:S05]  /*b7e0*/  @!P0 BRA `(.L_x_35) ;  /* 0xfffffffc00f08947 */ /* 0x004fea000383ffff */
[----:B------:R-:W-:Y:S05]  /*b7f0*/  BRA `(.L_x_316) ;  /* 0xffffff6800907947 */ /* 0x000fea000383ffff */
.L_x_296:
[----:B------:R-:W-:Y:S01]  /*b800*/  BSSY B1, `(.L_x_317) ;  /* 0x0000006000017945 */ /* 0x000fe20003800000 */
[----:B------:R-:W-:-:S07]  /*b810*/  IMAD.MOV.U32 R15, RZ, RZ, -0x1 ;  /* 0xffffffffff0f7424 */ /* 0x000fce00078e00ff */
[----:B-----5:R-:W-:Y:S05]  /*b820*/  WARPSYNC.COLLECTIVE R15, `(.L_x_318) ;  /* 0x000000000f0c7348 */ /* 0x020fea0003c00000 */
[----:B------:R-:W-:Y:S02]  /*b830*/  ELECT P6, UR62, PT ;  /* 0x00000000003e782f */ /* 0x000fe400038c0000 */
[----:B------:R-:W-:Y:S01]  /*b840*/  MOV R14, UR62 ;  /* 0x0000003e000e7c02 */ /* 0x000fe20008000f00 */
[----:B-----5:R-:W-:Y:S10]  /*b850*/  ENDCOLLECTIVE ;  /* 0x000000000000791b */ /* 0x020ff40003800000 */
.L_x_318:
[----:B------:R-:W-:Y:S05]  /*b860*/  BSYNC B1 ;  /* 0x0000000000017941 */ /* 0x000fea0003800000 */
.L_x_317:
[----:B------:R-:W-:Y:S05]  /*b870*/  BRA `(.L_x_319) ;  /* 0xfffffff000107947 */ /* 0x000fea000383ffff */
.L_x_299:
[----:B0-----:R0:W1:Y:S02]  /*b880*/  SYNCS.PHASECHK.TRANS64.TRYWAIT P1, [R10+URZ+0x18], R5 ;  /* 0x000018050a0075a7 */ /* 0x001064000802017f */
[----:B-1----:R-:W-:Y:S05]  /*b890*/  @!P1 NANOSLEEP.SYNCS 0x989680 ;  /* 0x009896800000995d */ /* 0x002fea0003900000 */
[----:B------:R-:W1:Y:S02]  /*b8a0*/  @!P1 SYNCS.PHASECHK.TRANS64 P1, [R10+URZ+0x18], R5 ;  /* 0x000018050a0095a7 */ /* 0x000e64000802007f */
[----:B-1----:R-:W-:Y:S05]  /*b8b0*/  @!P1 BRA `(.L_x_299) ;  /* 0xfffffffc00f09947 */ /* 0x002fea000383ffff */
[----:B------:R-:W-:Y:S05]  /*b8c0*/  BRA `(.L_x_320) ;  /* 0xfffffff000487947 */ /* 0x000fea000383ffff */
.L_x_308:
[----:B------:R-:W-:Y:S01]  /*b8d0*/  BSSY B0, `(.L_x_321) ;  /* 0x0000006000007945 */ /* 0x000fe20003800000 */
[----:B------:R-:W-:-:S07]  /*b8e0*/  IMAD.MOV.U32 R15, RZ, RZ, -0x1 ;  /* 0xffffffffff0f7424 */ /* 0x000fce00078e00ff */
[----:B-----5:R-:W-:Y:S05]  /*b8f0*/  WARPSYNC.COLLECTIVE R15, `(.L_x_322) ;  /* 0x000000000f0c7348 */ /* 0x020fea0003c00000 */
[----:B------:R-:W-:Y:S02]  /*b900*/  ELECT P6, UR62, PT ;  /* 0x00000000003e782f */ /* 0x000fe400038c0000 */
[----:B------:R-:W-:Y:S01]  /*b910*/  MOV R14, UR62 ;  /* 0x0000003e000e7c02 */ /* 0x000fe20008000f00 */
[----:B-----5:R-:W-:Y:S10]  /*b920*/  ENDCOLLECTIVE ;  /* 0x000000000000791b */ /* 0x020ff40003800000 */
.L_x_322:
[----:B------:R-:W-:Y:S05]  /*b930*/  BSYNC B0 ;  /* 0x0000000000007941 */ /* 0x000fea0003800000 */
.L_x_321:
[----:B------:R-:W-:Y:S05]  /*b940*/  BRA `(.L_x_323) ;  /* 0xfffffff800c87947 */ /* 0x000fea000383ffff */
.L_x_312:
[----:B0-----:R0:W1:Y:S02]  /*b950*/  SYNCS.PHASECHK.TRANS64.TRYWAIT P0, [R9+URZ], R4 ;  /* 0x00000004090075a7 */ /* 0x001064000800017f */
[----:B-1----:R-:W-:Y:S05]  /*b960*/  @!P0 NANOSLEEP.SYNCS 0x989680 ;  /* 0x009896800000895d */ /* 0x002fea0003900000 */
[----:B------:R-:W1:Y:S02]  /*b970*/  @!P0 SYNCS.PHASECHK.TRANS64 P0, [R9+URZ], R4 ;  /* 0x00000004090085a7 */ /* 0x000e64000800007f */
[----:B-1----:R-:W-:Y:S05]  /*b980*/  @!P0 BRA `(.L_x_312) ;  /* 0xfffffffc00f08947 */ /* 0x002fea000383ffff */
[----:B------:R-:W-:Y:S05]  /*b990*/  BRA `(.L_x_324) ;  /* 0xfffffffc00087947 */ /* 0x000fea000383ffff */
.L_x_313:
[----:B0-----:R0:W1:Y:S02]  /*b9a0*/  SYNCS.PHASECHK.TRANS64.TRYWAIT P0, [R6+URZ], R5 ;  /* 0x00000005060075a7 */ /* 0x001064000800017f */
[----:B-1----:R-:W-:Y:S05]  /*b9b0*/  @!P0 NANOSLEEP.SYNCS 0x989680 ;  /* 0x009896800000895d */ /* 0x002fea0003900000 */
[----:B------:R-:W1:Y:S02]  /*b9c0*/  @!P0 SYNCS.PHASECHK.TRANS64 P0, [R6+URZ], R5 ;  /* 0x00000005060085a7 */ /* 0x000e64000800007f */
[----:B-1----:R-:W-:Y:S05]  /*b9d0*/  @!P0 BRA `(.L_x_313) ;  /* 0xfffffffc00f08947 */ /* 0x002fea000383ffff */
[----:B------:R-:W-:Y:S05]  /*b9e0*/  BRA `(.L_x_325) ;  /* 0xfffffffc00107947 */ /* 0x000fea000383ffff */
.L_x_326:
[----:B------:R-:W-:-:S00]  /*b9f0*/  BRA `(.L_x_326) ;  /* 0xfffffffc00fc7947 */ /* 0x000fc0000383ffff */
[----:B------:R-:W-:-:S00]  /*ba00*/  NOP ;  /* 0x0000000000007918 */ /* 0x000fc00000000000 */
[----:B------:R-:W-:-:S00]  /*ba10*/  NOP ;  /* 0x0000000000007918 */ /* 0x000fc00000000000 */
[----:B------:R-:W-:-:S00]  /*ba20*/  NOP ;  /* 0x0000000000007918 */ /* 0x000fc00000000000 */
[----:B------:R-:W-:-:S00]  /*ba30*/  NOP ;  /* 0x0000000000007918 */ /* 0x000fc00000000000 */
[----:B------:R-:W-:-:S00]  /*ba40*/  NOP ;  /* 0x0000000000007918 */ /* 0x000fc00000000000 */
[----:B------:R-:W-:-:S00]  /*ba50*/  NOP ;  /* 0x0000000000007918 */ /* 0x000fc00000000000 */
[----:B------:R-:W-:-:S00]  /*ba60*/  NOP ;  /* 0x0000000000007918 */ /* 0x000fc00000000000 */
[----:B------:R-:W-:-:S00]  /*ba70*/  NOP ;  /* 0x0000000000007918 */ /* 0x000fc00000000000 */
.L_x_327:


//--------------------- .nv.global.init           --------------------------
	.section	.nv.global.init,"aw",@progbits
.nv.global.init:
	.type		$str$22,@object
	.size		$str$22,($str$23 - $str$22)
$str$22:
        /*0000*/ 	.byte	0x6b, 0x5f, 0x74, 0x69, 0x6c, 0x65, 0x5f, 0x63, 0x6f, 0x75, 0x6e, 0x74, 0x20, 0x3e, 0x3d, 0x20
        /*0010*/ 	.byte	0x31, 0x00
	.type		$str$23,@object
	.size		$str$23,(__unnamed_1 - $str$23)
$str$23:
        /*0012*/ 	.byte	0x2f, 0x74, 0x6d, 0x70, 0x2f, 0x63, 0x75, 0x74, 0x6c, 0x61, 0x73, 0x73, 0x5f, 0x73, 0x77, 0x65
        /*0022*/ 	.byte	0x65, 0x70, 0x5f, 0x73, 0x72, 0x63, 0x2f, 0x69, 0x6e, 0x63, 0x6c, 0x75, 0x64, 0x65, 0x2f, 0x63
        /*0032*/ 	.byte	0x75, 0x74, 0x6c, 0x61, 0x73, 0x73, 0x2f, 0x67, 0x65, 0x6d, 0x6d, 0x2f, 0x63, 0x6f, 0x6c, 0x6c
        /*0042*/ 	.byte	0x65, 0x63, 0x74, 0x69, 0x76, 0x65, 0x2f, 0x73, 0x6d, 0x39, 0x30, 0x5f, 0x6d, 0x6d, 0x61, 0x5f
        /*0052*/ 	.byte	0x74, 0x6d, 0x61, 0x5f, 0x67, 0x6d, 0x6d, 0x61, 0x5f, 0x73, 0x73, 0x5f, 0x77, 0x61, 0x72, 0x70
        /*0062*/ 	.byte	0x73, 0x70, 0x65, 0x63, 0x69, 0x61, 0x6c, 0x69, 0x7a, 0x65, 0x64, 0x2e, 0x68, 0x70, 0x70, 0x00
	.type		__unnamed_1,@object
	.size		__unnamed_1,(.L_0 - __unnamed_1)
__unnamed_1:
        /*0072*/ 	.byte	0x76, 0x6f, 0x69, 0x64, 0x20, 0x63, 0x75, 0x74, 0x6c, 0x61, 0x73, 0x73, 0x3a, 0x3a, 0x67, 0x65
        /* <DEDUP_REMOVED lines=180> */
        /*0bc2*/ 	.byte	0x3a, 0x3a, 0x69, 0x64, 0x65, 0x6e, 0x74, 0x69, 0x74, 0x79, 0x5d, 0x00
.L_0:


//--------------------- .nv.shared._ZN7cutlass13device_kernelINS_4gemm6kernel13GemmUniversalIN4cute5tupleIJiiiiEEENS1_10collective13CollectiveMmaINS1_34MainloopSm90TmaGmmaWarpSpecializedILi3ENS5_IJNS4_1CILi2EEESB_NSA_ILi1EEEEEENS1_32KernelTmaWarpSpecializedPingpongEEENS5_IJNSA_ILi64EEENSA_ILi256EEESG_EEENS_6half_tENS5_IJlSC_lEEESJ_SK_NS4_8TiledMMAINS4_8MMA_AtomIJNS4_4SM904GMMA26MMA_64x256x16_F32F16F16_SSILNSO_5MajorE0ELSQ_0ELNSO_7ScaleInE1ELSR_1EEEEEENS4_6LayoutINS5_IJSC_SC_SC_EEENS5_IJNSA_ILi0EEESW_SW_EEEEENS5_IJNS4_10UnderscoreESZ_SZ_EEEEENS4_23SM90_TMA_LOAD_MULTICASTENS4_14ComposedLayoutINS4_7SwizzleILi3ELi4ELi3EEENS4_18smem_ptr_flag_bitsILi16EEENSU_INS5_IJNSA_ILi8EEESG_EEENS5_IJSG_SC_EEEEEEEvNS4_8identityES12_S1C_vS1D_EENS_8epilogue10collective6detail29Sm90TmaWarpSpecializedAdapterINS1G_15DefaultEpilogueISJ_SK_SK_NS1F_6thread17LinearCombinationISJ_Li1EffLNS1K_9ScaleType4KindE0ELNS_15FloatRoundStyleE2ESJ_EENS1_15EpilogueDefaultEEEEEvvEEEEvNT_6ParamsE --------------------------
	.section	.nv.shared._ZN7cutlass13device_kernelINS_4gemm6kernel13GemmUniversalIN4cute5tupleIJiiiiEEENS1_10collective13CollectiveMmaINS1_34MainloopSm90TmaGmmaWarpSpecializedILi3ENS5_IJNS4_1CILi2EEESB_NSA_ILi1EEEEEENS1_32KernelTmaWarpSpecializedPingpongEEENS5_IJNSA_ILi64EEENSA_ILi256EEESG_EEENS_6half_tENS5_IJlSC_lEEESJ_SK_NS4_8TiledMMAINS4_8MMA_AtomIJNS4_4SM904GMMA26MMA_64x256x16_F32F16F16_SSILNSO_5MajorE0ELSQ_0ELNSO_7ScaleInE1ELSR_1EEEEEENS4_6LayoutINS5_IJSC_SC_SC_EEENS5_IJNSA_ILi0EEESW_SW_EEEEENS5_IJNS4_10UnderscoreESZ_SZ_EEEEENS4_23SM90_TMA_LOAD_MULTICASTENS4_14ComposedLayoutINS4_7SwizzleILi3ELi4ELi3EEENS4_18smem_ptr_flag_bitsILi16EEENSU_INS5_IJNSA_ILi8EEESG_EEENS5_IJSG_SC_EEEEEEEvNS4_8identityES12_S1C_vS1D_EENS_8epilogue10collective6detail29Sm90TmaWarpSpecializedAdapterINS1G_15DefaultEpilogueISJ_SK_SK_NS1F_6thread17LinearCombinationISJ_Li1EffLNS1K_9ScaleType4KindE0ELNS_15FloatRoundStyleE2ESJ_EENS1_15EpilogueDefaultEEEEEvvEEEEvNT_6ParamsE,"aw",@nobits
	.sectionflags	@""
	.align	16
	.zero		1024


//--------------------- .nv.shared.reserved.0     --------------------------
	.section	.nv.shared.reserved.0,"aw",@nobits
	.weak		__nv_reservedSMEM_offset_0_alias
	.size		__nv_reservedSMEM_offset_0_alias, 0, 0
	.other		__nv_reservedSMEM_offset_0_alias,@"STO_CUDA_RESERVED_SHARED STV_DEFAULT"
__nv_reservedSMEM_offset_0_alias:
	.zero		0


//--------------------- .nv.global                --------------------------
	.section	.nv.global,"aw",@nobits
.nv.global:
	.type		_ZN39_INTERNAL_a13aaf47_4_k_cu_eadf7e02_36444cute1_E,@object
	.size		_ZN39_INTERNAL_a13aaf47_4_k_cu_eadf7e02_36444cute1_E,(_ZN39_INTERNAL_a13aaf47_4_k_cu_eadf7e02_36444cuda3std3__45__cpo6cbeginE - _ZN39_INTERNAL_a13aaf47_4_k_cu_eadf7e02_36444cute1_E)
_ZN39_INTERNAL_a13aaf47_4_k_cu_eadf7e02_36444cute1_E:
	.zero		1
	.type		_ZN39_INTERNAL_a13aaf47_4_k_cu_eadf7e02_36444cuda3std3__45__cpo6cbeginE,@object
	.size		_ZN39_INTERNAL_a13aaf47_4_k_cu_eadf7e02_36444cuda3std3__45__cpo6cbeginE,(_ZN39_INTERNAL_a13aaf47_4_k_cu_eadf7e02_36444cuda3std3__48in_placeE - _ZN39_INTERNAL_a13aaf47_4_k_cu_eadf7e02_36444cuda3std3__45__cpo6cbeginE)
_ZN39_INTERNAL_a13aaf47_4_k_cu_eadf7e02_36444cuda3std3__45__cpo6cbeginE:
	.zero		1
	.type		_ZN39_INTERNAL_a13aaf47_4_k_cu_eadf7e02_36444cuda3std3__48in_placeE,@object
	.size		_ZN39_INTERNAL_a13aaf47_4_k_cu_eadf7e02_36444cuda3std3__48in_placeE,(_ZN39_INTERNAL_a13aaf47_4_k_cu_eadf7e02_36444cuda3std6ranges3__45__cpo9iter_moveE - _ZN39_INTERNAL_a13aaf47_4_k_cu_eadf7e02_36444cuda3std3__48in_placeE)
_ZN39_INTERNAL_a13aaf47_4_k_cu_eadf7e02_36444cuda3std3__48in_placeE:
	.zero		1
	.type		_ZN39_INTERNAL_a13aaf47_4_k_cu_eadf7e02_36444cuda3std6ranges3__45__cpo9iter_moveE,@object
	.size		_ZN39_INTERNAL_a13aaf47_4_k_cu_eadf7e02_36444cuda3std6ranges3__45__cpo9iter_moveE,(_ZN39_INTERNAL_a13aaf47_4_k_cu_eadf7e02_36444cuda3std3__45__cpo5beginE - _ZN39_INTERNAL_a13aaf47_4_k_cu_eadf7e02_36444cuda3std6ranges3__45__cpo9iter_moveE)
_ZN39_INTERNAL_a13aaf47_4_k_cu_eadf7e02_36444cuda3std6ranges3__45__cpo9iter_moveE:
	.zero		1
	.type		_ZN39_INTERNAL_a13aaf47_4_k_cu_eadf7e02_36444cuda3std3__45__cpo5beginE,@object
	.size		_ZN39_INTERNAL_a13aaf47_4_k_cu_eadf7e02_36444cuda3std3__45__cpo5beginE,(_ZN39_INTERNAL_a13aaf47_4_k_cu_eadf7e02_36444cuda3std3__441_GLOBAL__N__a13aaf47_4_k_cu_eadf7e02_36446ignoreE - _ZN39_INTERNAL_a13aaf47_4_k_cu_eadf7e02_36444cuda3std3__45__cpo5beginE)
_ZN39_INTERNAL_a13aaf47_4_k_cu_eadf7e02_36444cuda3std3__45__cpo5beginE:
	.zero		1
	.type		_ZN39_INTERNAL_a13aaf47_4_k_cu_eadf7e02_36444cuda3std3__441_GLOBAL__N__a13aaf47_4_k_cu_eadf7e02_36446ignoreE,@object
	.size		_ZN39_INTERNAL_a13aaf47_4_k_cu_eadf7e02_36444cuda3std3__441_GLOBAL__N__a13aaf47_4_k_cu_eadf7e02_36446ignoreE,(_ZN39_INTERNAL_a13aaf47_4_k_cu_eadf7e02_36444cute7productE - _ZN39_INTERNAL_a13aaf47_4_k_cu_eadf7e02_36444cuda3std3__441_GLOBAL__N__a13aaf47_4_k_cu_eadf7e02_36446ignoreE)
_ZN39_INTERNAL_a13aaf47_4_k_cu_eadf7e02_36444cuda3std3__441_GLOBAL__N__a13aaf47_4_k_cu_eadf7e02_36446ignoreE:
	.zero		1
	.type		_ZN39_INTERNAL_a13aaf47_4_k_cu_eadf7e02_36444cute7productE,@object
	.size		_ZN39_INTERNAL_a13aaf47_4_k_cu_eadf7e02_36444cute7productE,(_ZN39_INTERNAL_a13aaf47_4_k_cu_eadf7e02_36444cuda3std3__45__cpo3endE - _ZN39_INTERNAL_a13aaf47_4_k_cu_eadf7e02_36444cute7productE)
_ZN39_INTERNAL_a13aaf47_4_k_cu_eadf7e02_36444cute7productE:
	.zero		1
	.type		_ZN39_INTERNAL_a13aaf47_4_k_cu_eadf7e02_36444cuda3std3__45__cpo3endE,@object
	.size		_ZN39_INTERNAL_a13aaf47_4_k_cu_eadf7e02_36444cuda3std3__45__cpo3endE,(_ZN39_INTERNAL_a13aaf47_4_k_cu_eadf7e02_36444cuda3std3__419piecewise_constructE - _ZN39_INTERNAL_a13aaf47_4_k_cu_eadf7e02_36444cuda3std3__45__cpo3endE)
_ZN39_INTERNAL_a13aaf47_4_k_cu_eadf7e02_36444cuda3std3__45__cpo3endE:
	.zero		1
	.type		_ZN39_INTERNAL_a13aaf47_4_k_cu_eadf7e02_36444cuda3std3__419piecewise_constructE,@object
	.size		_ZN39_INTERNAL_a13aaf47_4_k_cu_eadf7e02_36444cuda3std3__419piecewise_constructE,(_ZN39_INTERNAL_a13aaf47_4_k_cu_eadf7e02_36444cuda3std3__45__cpo4cendE - _ZN39_INTERNAL_a13aaf47_4_k_cu_eadf7e02_36444cuda3std3__419piecewise_constructE)
_ZN39_INTERNAL_a13aaf47_4_k_cu_eadf7e02_36444cuda3std3__419piecewise_constructE:
	.zero		1
	.type		_ZN39_INTERNAL_a13aaf47_4_k_cu_eadf7e02_36444cuda3std3__45__cpo4cendE,@object
	.size		_ZN39_INTERNAL_a13aaf47_4_k_cu_eadf7e02_36444cuda3std3__45__cpo4cendE,(_ZN39_INTERNAL_a13aaf47_4_k_cu_eadf7e02_36444cuda3std6ranges3__45__cpo4swapE - _ZN39_INTERNAL_a13aaf47_4_k_cu_eadf7e02_36444cuda3std3__45__cpo4cendE)
_ZN39_INTERNAL_a13aaf47_4_k_cu_eadf7e02_36444cuda3std3__45__cpo4cendE:
	.zero		1
	.type		_ZN39_INTERNAL_a13aaf47_4_k_cu_eadf7e02_36444cuda3std6ranges3__45__cpo4swapE,@object
	.size		_ZN39_INTERNAL_a13aaf47_4_k_cu_eadf7e02_36444cuda3std6ranges3__45__cpo4swapE,(.L_8 - _ZN39_INTERNAL_a13aaf47_4_k_cu_eadf7e02_36444cuda3std6ranges3__45__cpo4swapE)
_ZN39_INTERNAL_a13aaf47_4_k_cu_eadf7e02_36444cuda3std6ranges3__45__cpo4swapE:
	.zero		1
.L_8:


//--------------------- .nv.constant0._ZN7cutlass13device_kernelINS_4gemm6kernel13GemmUniversalIN4cute5tupleIJiiiiEEENS1_10collective13CollectiveMmaINS1_34MainloopSm90TmaGmmaWarpSpecializedILi3ENS5_IJNS4_1CILi2EEESB_NSA_ILi1EEEEEENS1_32KernelTmaWarpSpecializedPingpongEEENS5_IJNSA_ILi64EEENSA_ILi256EEESG_EEENS_6half_tENS5_IJlSC_lEEESJ_SK_NS4_8TiledMMAINS4_8MMA_AtomIJNS4_4SM904GMMA26MMA_64x256x16_F32F16F16_SSILNSO_5MajorE0ELSQ_0ELNSO_7ScaleInE1ELSR_1EEEEEENS4_6LayoutINS5_IJSC_SC_SC_EEENS5_IJNSA_ILi0EEESW_SW_EEEEENS5_IJNS4_10UnderscoreESZ_SZ_EEEEENS4_23SM90_TMA_LOAD_MULTICASTENS4_14ComposedLayoutINS4_7SwizzleILi3ELi4ELi3EEENS4_18smem_ptr_flag_bitsILi16EEENSU_INS5_IJNSA_ILi8EEESG_EEENS5_IJSG_SC_EEEEEEEvNS4_8identityES12_S1C_vS1D_EENS_8epilogue10collective6detail29Sm90TmaWarpSpecializedAdapterINS1G_15DefaultEpilogueISJ_SK_SK_NS1F_6thread17LinearCombinationISJ_Li1EffLNS1K_9ScaleType4KindE0ELNS_15FloatRoundStyleE2ESJ_EENS1_15EpilogueDefaultEEEEEvvEEEEvNT_6ParamsE --------------------------
	.section	.nv.constant0._ZN7cutlass13device_kernelINS_4gemm6kernel13GemmUniversalIN4cute5tupleIJiiiiEEENS1_10collective13CollectiveMmaINS1_34MainloopSm90TmaGmmaWarpSpecializedILi3ENS5_IJNS4_1CILi2EEESB_NSA_ILi1EEEEEENS1_32KernelTmaWarpSpecializedPingpongEEENS5_IJNSA_ILi64EEENSA_ILi256EEESG_EEENS_6half_tENS5_IJlSC_lEEESJ_SK_NS4_8TiledMMAINS4_8MMA_AtomIJNS4_4SM904GMMA26MMA_64x256x16_F32F16F16_SSILNSO_5MajorE0ELSQ_0ELNSO_7ScaleInE1ELSR_1EEEEEENS4_6LayoutINS5_IJSC_SC_SC_EEENS5_IJNSA_ILi0EEESW_SW_EEEEENS5_IJNS4_10UnderscoreESZ_SZ_EEEEENS4_23SM90_TMA_LOAD_MULTICASTENS4_14ComposedLayoutINS4_7SwizzleILi3ELi4ELi3EEENS4_18smem_ptr_flag_bitsILi16EEENSU_INS5_IJNSA_ILi8EEESG_EEENS5_IJSG_SC_EEEEEEEvNS4_8identityES12_S1C_vS1D_EENS_8epilogue10collective6detail29Sm90TmaWarpSpecializedAdapterINS1G_15DefaultEpilogueISJ_SK_SK_NS1F_6thread17LinearCombinationISJ_Li1EffLNS1K_9ScaleType4KindE0ELNS_15FloatRoundStyleE2ESJ_EENS1_15EpilogueDefaultEEEEEvvEEEEvNT_6ParamsE,"a",@progbits
	.sectionflags	@""
	.align	4
.nv.constant0._ZN7cutlass13device_kernelINS_4gemm6kernel13GemmUniversalIN4cute5tupleIJiiiiEEENS1_10collective13CollectiveMmaINS1_34MainloopSm90TmaGmmaWarpSpecializedILi3ENS5_IJNS4_1CILi2EEESB_NSA_ILi1EEEEEENS1_32KernelTmaWarpSpecializedPingpongEEENS5_IJNSA_ILi64EEENSA_ILi256EEESG_EEENS_6half_tENS5_IJlSC_lEEESJ_SK_NS4_8TiledMMAINS4_8MMA_AtomIJNS4_4SM904GMMA26MMA_64x256x16_F32F16F16_SSILNSO_5MajorE0ELSQ_0ELNSO_7ScaleInE1ELSR_1EEEEEENS4_6LayoutINS5_IJSC_SC_SC_EEENS5_IJNSA_ILi0EEESW_SW_EEEEENS5_IJNS4_10UnderscoreESZ_SZ_EEEEENS4_23SM90_TMA_LOAD_MULTICASTENS4_14ComposedLayoutINS4_7SwizzleILi3ELi4ELi3EEENS4_18smem_ptr_flag_bitsILi16EEENSU_INS5_IJNSA_ILi8EEESG_EEENS5_IJSG_SC_EEEEEEEvNS4_8identityES12_S1C_vS1D_EENS_8epilogue10collective6detail29Sm90TmaWarpSpecializedAdapterINS1G_15DefaultEpilogueISJ_SK_SK_NS1F_6thread17LinearCombinationISJ_Li1EffLNS1K_9ScaleType4KindE0ELNS_15FloatRoundStyleE2ESJ_EENS1_15EpilogueDefaultEEEEEvvEEEEvNT_6ParamsE:
	.zero		1664


//--------------------- SYMBOLS --------------------------

	.type		.nv.reservedSmem.offset0,@object
	.size		.nv.reservedSmem.offset0,0x4
	.type		__assertfail,@function
